//
// Generated by NVIDIA NVVM Compiler
//
// Compiler Build ID: CL-36424714
// Cuda compilation tools, release 13.0, V13.0.88
// Based on NVVM 20.0.0
//

.version 9.0
.target sm_100
.address_size 64

	// .globl	_Z12TensorCoreMMP6__halfS0_Pfiii
.global .align 1 .b8 _ZN34_INTERNAL_a80a49ac_4_k_cu_abf5f3974cuda3std3__45__cpo5beginE[1];
.global .align 1 .b8 _ZN34_INTERNAL_a80a49ac_4_k_cu_abf5f3974cuda3std3__45__cpo3endE[1];
.global .align 1 .b8 _ZN34_INTERNAL_a80a49ac_4_k_cu_abf5f3974cuda3std3__45__cpo6cbeginE[1];
.global .align 1 .b8 _ZN34_INTERNAL_a80a49ac_4_k_cu_abf5f3974cuda3std3__45__cpo4cendE[1];
.global .align 1 .b8 _ZN34_INTERNAL_a80a49ac_4_k_cu_abf5f3974cuda3std3__45__cpo6rbeginE[1];
.global .align 1 .b8 _ZN34_INTERNAL_a80a49ac_4_k_cu_abf5f3974cuda3std3__45__cpo4rendE[1];
.global .align 1 .b8 _ZN34_INTERNAL_a80a49ac_4_k_cu_abf5f3974cuda3std3__45__cpo7crbeginE[1];
.global .align 1 .b8 _ZN34_INTERNAL_a80a49ac_4_k_cu_abf5f3974cuda3std3__45__cpo5crendE[1];
.global .align 1 .b8 _ZN34_INTERNAL_a80a49ac_4_k_cu_abf5f3974cuda3std3__436_GLOBAL__N__a80a49ac_4_k_cu_abf5f3976ignoreE[1];
.global .align 1 .b8 _ZN34_INTERNAL_a80a49ac_4_k_cu_abf5f3974cuda3std3__419piecewise_constructE[1];
.global .align 1 .b8 _ZN34_INTERNAL_a80a49ac_4_k_cu_abf5f3974cuda3std3__48in_placeE[1];
.global .align 1 .b8 _ZN34_INTERNAL_a80a49ac_4_k_cu_abf5f3974cuda3std3__420unreachable_sentinelE[1];
.global .align 1 .b8 _ZN34_INTERNAL_a80a49ac_4_k_cu_abf5f3974cuda3std3__47nulloptE[1];
.global .align 1 .b8 _ZN34_INTERNAL_a80a49ac_4_k_cu_abf5f3974cuda3std3__48unexpectE[1];
.global .align 1 .b8 _ZN34_INTERNAL_a80a49ac_4_k_cu_abf5f3974cuda3std6ranges3__45__cpo4swapE[1];
.global .align 1 .b8 _ZN34_INTERNAL_a80a49ac_4_k_cu_abf5f3974cuda3std6ranges3__45__cpo9iter_moveE[1];
.global .align 1 .b8 _ZN34_INTERNAL_a80a49ac_4_k_cu_abf5f3974cuda3std6ranges3__45__cpo5beginE[1];
.global .align 1 .b8 _ZN34_INTERNAL_a80a49ac_4_k_cu_abf5f3974cuda3std6ranges3__45__cpo3endE[1];
.global .align 1 .b8 _ZN34_INTERNAL_a80a49ac_4_k_cu_abf5f3974cuda3std6ranges3__45__cpo6cbeginE[1];
.global .align 1 .b8 _ZN34_INTERNAL_a80a49ac_4_k_cu_abf5f3974cuda3std6ranges3__45__cpo4cendE[1];
.global .align 1 .b8 _ZN34_INTERNAL_a80a49ac_4_k_cu_abf5f3974cuda3std6ranges3__45__cpo7advanceE[1];
.global .align 1 .b8 _ZN34_INTERNAL_a80a49ac_4_k_cu_abf5f3974cuda3std6ranges3__45__cpo9iter_swapE[1];
.global .align 1 .b8 _ZN34_INTERNAL_a80a49ac_4_k_cu_abf5f3974cuda3std6ranges3__45__cpo4nextE[1];
.global .align 1 .b8 _ZN34_INTERNAL_a80a49ac_4_k_cu_abf5f3974cuda3std6ranges3__45__cpo4prevE[1];
.global .align 1 .b8 _ZN34_INTERNAL_a80a49ac_4_k_cu_abf5f3974cuda3std6ranges3__45__cpo4dataE[1];
.global .align 1 .b8 _ZN34_INTERNAL_a80a49ac_4_k_cu_abf5f3974cuda3std6ranges3__45__cpo5cdataE[1];
.global .align 1 .b8 _ZN34_INTERNAL_a80a49ac_4_k_cu_abf5f3974cuda3std6ranges3__45__cpo4sizeE[1];
.global .align 1 .b8 _ZN34_INTERNAL_a80a49ac_4_k_cu_abf5f3974cuda3std6ranges3__45__cpo5ssizeE[1];
.global .align 1 .b8 _ZN34_INTERNAL_a80a49ac_4_k_cu_abf5f3974cuda3std6ranges3__45__cpo8distanceE[1];
.global .align 1 .b8 _ZN34_INTERNAL_a80a49ac_4_k_cu_abf5f3976thrust24THRUST_300001_SM_1000_NS8cuda_cub3parE[1];
.global .align 1 .b8 _ZN34_INTERNAL_a80a49ac_4_k_cu_abf5f3976thrust24THRUST_300001_SM_1000_NS8cuda_cub10par_nosyncE[1];
.global .align 1 .b8 _ZN34_INTERNAL_a80a49ac_4_k_cu_abf5f3976thrust24THRUST_300001_SM_1000_NS6system6detail10sequential3seqE[1];
.global .align 1 .b8 _ZN34_INTERNAL_a80a49ac_4_k_cu_abf5f3976thrust24THRUST_300001_SM_1000_NS12placeholders2_1E[1];
.global .align 1 .b8 _ZN34_INTERNAL_a80a49ac_4_k_cu_abf5f3976thrust24THRUST_300001_SM_1000_NS12placeholders2_2E[1];
.global .align 1 .b8 _ZN34_INTERNAL_a80a49ac_4_k_cu_abf5f3976thrust24THRUST_300001_SM_1000_NS12placeholders2_3E[1];
.global .align 1 .b8 _ZN34_INTERNAL_a80a49ac_4_k_cu_abf5f3976thrust24THRUST_300001_SM_1000_NS12placeholders2_4E[1];
.global .align 1 .b8 _ZN34_INTERNAL_a80a49ac_4_k_cu_abf5f3976thrust24THRUST_300001_SM_1000_NS12placeholders2_5E[1];
.global .align 1 .b8 _ZN34_INTERNAL_a80a49ac_4_k_cu_abf5f3976thrust24THRUST_300001_SM_1000_NS12placeholders2_6E[1];
.global .align 1 .b8 _ZN34_INTERNAL_a80a49ac_4_k_cu_abf5f3976thrust24THRUST_300001_SM_1000_NS12placeholders2_7E[1];
.global .align 1 .b8 _ZN34_INTERNAL_a80a49ac_4_k_cu_abf5f3976thrust24THRUST_300001_SM_1000_NS12placeholders2_8E[1];
.global .align 1 .b8 _ZN34_INTERNAL_a80a49ac_4_k_cu_abf5f3976thrust24THRUST_300001_SM_1000_NS12placeholders2_9E[1];
.global .align 1 .b8 _ZN34_INTERNAL_a80a49ac_4_k_cu_abf5f3976thrust24THRUST_300001_SM_1000_NS12placeholders3_10E[1];
.global .align 1 .b8 _ZN34_INTERNAL_a80a49ac_4_k_cu_abf5f3976thrust24THRUST_300001_SM_1000_NS3seqE[1];

.visible .entry _Z12TensorCoreMMP6__halfS0_Pfiii(
	.param .u64 .ptr .align 1 _Z12TensorCoreMMP6__halfS0_Pfiii_param_0,
	.param .u64 .ptr .align 1 _Z12TensorCoreMMP6__halfS0_Pfiii_param_1,
	.param .u64 .ptr .align 1 _Z12TensorCoreMMP6__halfS0_Pfiii_param_2,
	.param .u32 _Z12TensorCoreMMP6__halfS0_Pfiii_param_3,
	.param .u32 _Z12TensorCoreMMP6__halfS0_Pfiii_param_4,
	.param .u32 _Z12TensorCoreMMP6__halfS0_Pfiii_param_5
)
{
	.reg .pred 	%p<9>;
	.reg .b32 	%r<119>;
	.reg .b32 	%f<125>;
	.reg .b64 	%rd<51>;

	ld.param.u64 	%rd21, [_Z12TensorCoreMMP6__halfS0_Pfiii_param_0];
	ld.param.u64 	%rd22, [_Z12TensorCoreMMP6__halfS0_Pfiii_param_1];
	ld.param.u32 	%r17, [_Z12TensorCoreMMP6__halfS0_Pfiii_param_3];
	ld.param.u32 	%r18, [_Z12TensorCoreMMP6__halfS0_Pfiii_param_4];
	ld.param.u32 	%r16, [_Z12TensorCoreMMP6__halfS0_Pfiii_param_5];
	cvta.to.global.u64 	%rd1, %rd22;
	cvta.to.global.u64 	%rd2, %rd21;
	mov.u32 	%r19, %ntid.x;
	mov.u32 	%r20, %ctaid.x;
	mov.u32 	%r21, %tid.x;
	mad.lo.s32 	%r22, %r19, %r20, %r21;
	mov.u32 	%r23, %ntid.y;
	mov.u32 	%r24, %ctaid.y;
	mov.u32 	%r25, %tid.y;
	mad.lo.s32 	%r26, %r23, %r24, %r25;
	shr.u32 	%r27, %r22, 1;
	and.b32  	%r2, %r27, 2147483632;
	shl.b32 	%r3, %r26, 4;
	setp.ge.u32 	%p1, %r2, %r17;
	setp.ge.u32 	%p2, %r3, %r18;
	or.pred  	%p3, %p1, %p2;
	@%p3 bra 	$L__BB0_9;
	setp.eq.s32 	%p4, %r16, 0;
	mov.f32 	%f117, 0f00000000;
	mov.f32 	%f118, %f117;
	mov.f32 	%f119, %f117;
	mov.f32 	%f120, %f117;
	mov.f32 	%f121, %f117;
	mov.f32 	%f122, %f117;
	mov.f32 	%f123, %f117;
	mov.f32 	%f124, %f117;
	@%p4 bra 	$L__BB0_8;
	mul.lo.s32 	%r29, %r16, %r2;
	cvt.u64.u32 	%rd3, %r29;
	add.s32 	%r30, %r16, -1;
	shr.u32 	%r31, %r30, 4;
	add.s32 	%r4, %r31, 1;
	and.b32  	%r5, %r4, 3;
	setp.lt.u32 	%p5, %r16, 49;
	mov.b32 	%r117, 0;
	mov.f32 	%f117, 0f00000000;
	@%p5 bra 	$L__BB0_5;
	mul.wide.u32 	%rd4, %r18, 96;
	mul.wide.u32 	%rd23, %r26, 32;
	add.s64 	%rd48, %rd1, %rd23;
	mul.wide.u32 	%rd6, %r18, 64;
	mul.wide.u32 	%rd7, %r18, 32;
	shl.b64 	%rd24, %rd3, 1;
	add.s64 	%rd25, %rd24, %rd2;
	add.s64 	%rd47, %rd25, 64;
	and.b32  	%r33, %r4, 536870908;
	neg.s32 	%r115, %r33;
	mov.b32 	%r117, 0;
	mov.f32 	%f117, 0f00000000;
	mov.f32 	%f118, %f117;
	mov.f32 	%f119, %f117;
	mov.f32 	%f120, %f117;
	mov.f32 	%f121, %f117;
	mov.f32 	%f122, %f117;
	mov.f32 	%f123, %f117;
	mov.f32 	%f124, %f117;
$L__BB0_4:
	add.s64 	%rd26, %rd47, -64;
	wmma.load.a.sync.aligned.row.m16n16k16.global.f16 	{%r34, %r35, %r36, %r37, %r38, %r39, %r40, %r41}, [%rd26], %r16;
	wmma.load.b.sync.aligned.row.m16n16k16.global.f16 	{%r42, %r43, %r44, %r45, %r46, %r47, %r48, %r49}, [%rd48], %r18;
	wmma.mma.sync.aligned.row.row.m16n16k16.f32.f32 {%f61, %f62, %f63, %f64, %f65, %f66, %f67, %f68}, {%r34, %r35, %r36, %r37, %r38, %r39, %r40, %r41}, {%r42, %r43, %r44, %r45, %r46, %r47, %r48, %r49}, {%f124, %f123, %f122, %f121, %f120, %f119, %f118, %f117};
	add.s64 	%rd27, %rd47, -32;
	wmma.load.a.sync.aligned.row.m16n16k16.global.f16 	{%r50, %r51, %r52, %r53, %r54, %r55, %r56, %r57}, [%rd27], %r16;
	add.s64 	%rd28, %rd48, %rd7;
	wmma.load.b.sync.aligned.row.m16n16k16.global.f16 	{%r58, %r59, %r60, %r61, %r62, %r63, %r64, %r65}, [%rd28], %r18;
	wmma.mma.sync.aligned.row.row.m16n16k16.f32.f32 {%f69, %f70, %f71, %f72, %f73, %f74, %f75, %f76}, {%r50, %r51, %r52, %r53, %r54, %r55, %r56, %r57}, {%r58, %r59, %r60, %r61, %r62, %r63, %r64, %r65}, {%f61, %f62, %f63, %f64, %f65, %f66, %f67, %f68};
	wmma.load.a.sync.aligned.row.m16n16k16.global.f16 	{%r66, %r67, %r68, %r69, %r70, %r71, %r72, %r73}, [%rd47], %r16;
	add.s64 	%rd29, %rd48, %rd6;
	wmma.load.b.sync.aligned.row.m16n16k16.global.f16 	{%r74, %r75, %r76, %r77, %r78, %r79, %r80, %r81}, [%rd29], %r18;
	wmma.mma.sync.aligned.row.row.m16n16k16.f32.f32 {%f77, %f78, %f79, %f80, %f81, %f82, %f83, %f84}, {%r66, %r67, %r68, %r69, %r70, %r71, %r72, %r73}, {%r74, %r75, %r76, %r77, %r78, %r79, %r80, %r81}, {%f69, %f70, %f71, %f72, %f73, %f74, %f75, %f76};
	add.s64 	%rd30, %rd47, 32;
	wmma.load.a.sync.aligned.row.m16n16k16.global.f16 	{%r82, %r83, %r84, %r85, %r86, %r87, %r88, %r89}, [%rd30], %r16;
	add.s64 	%rd31, %rd48, %rd4;
	wmma.load.b.sync.aligned.row.m16n16k16.global.f16 	{%r90, %r91, %r92, %r93, %r94, %r95, %r96, %r97}, [%rd31], %r18;
	wmma.mma.sync.aligned.row.row.m16n16k16.f32.f32 {%f124, %f123, %f122, %f121, %f120, %f119, %f118, %f117}, {%r82, %r83, %r84, %r85, %r86, %r87, %r88, %r89}, {%r90, %r91, %r92, %r93, %r94, %r95, %r96, %r97}, {%f77, %f78, %f79, %f80, %f81, %f82, %f83, %f84};
	add.s32 	%r117, %r117, 64;
	mul.wide.u32 	%rd32, %r18, 128;
	add.s64 	%rd48, %rd48, %rd32;
	add.s64 	%rd47, %rd47, 128;
	add.s32 	%r115, %r115, 4;
	setp.ne.s32 	%p6, %r115, 0;
	@%p6 bra 	$L__BB0_4;
$L__BB0_5:
	setp.eq.s32 	%p7, %r5, 0;
	@%p7 bra 	$L__BB0_8;
	cvt.u64.u32 	%rd33, %r117;
	mul.wide.u32 	%rd34, %r117, %r18;
	shl.b64 	%rd35, %rd34, 1;
	mul.wide.u32 	%rd36, %r26, 32;
	add.s64 	%rd37, %rd35, %rd36;
	add.s64 	%rd50, %rd1, %rd37;
	mul.wide.u32 	%rd14, %r18, 32;
	add.s64 	%rd38, %rd33, %rd3;
	shl.b64 	%rd39, %rd38, 1;
	add.s64 	%rd49, %rd2, %rd39;
	neg.s32 	%r118, %r5;
$L__BB0_7:
	.pragma "nounroll";
	wmma.load.a.sync.aligned.row.m16n16k16.global.f16 	{%r98, %r99, %r100, %r101, %r102, %r103, %r104, %r105}, [%rd49], %r16;
	wmma.load.b.sync.aligned.row.m16n16k16.global.f16 	{%r106, %r107, %r108, %r109, %r110, %r111, %r112, %r113}, [%rd50], %r18;
	wmma.mma.sync.aligned.row.row.m16n16k16.f32.f32 {%f124, %f123, %f122, %f121, %f120, %f119, %f118, %f117}, {%r98, %r99, %r100, %r101, %r102, %r103, %r104, %r105}, {%r106, %r107, %r108, %r109, %r110, %r111, %r112, %r113}, {%f124, %f123, %f122, %f121, %f120, %f119, %f118, %f117};
	add.s64 	%rd50, %rd50, %rd14;
	add.s64 	%rd49, %rd49, 32;
	add.s32 	%r118, %r118, 1;
	setp.ne.s32 	%p8, %r118, 0;
	@%p8 bra 	$L__BB0_7;
$L__BB0_8:
	ld.param.u64 	%rd46, [_Z12TensorCoreMMP6__halfS0_Pfiii_param_2];
	cvt.u64.u32 	%rd40, %r3;
	mul.lo.s32 	%r114, %r18, %r2;
	cvt.u64.u32 	%rd41, %r114;
	add.s64 	%rd42, %rd41, %rd40;
	cvta.to.global.u64 	%rd43, %rd46;
	shl.b64 	%rd44, %rd42, 2;
	add.s64 	%rd45, %rd43, %rd44;
	wmma.store.d.sync.aligned.row.m16n16k16.global.f32 	[%rd45], {%f124, %f123, %f122, %f121, %f120, %f119, %f118, %f117}, %r18;
$L__BB0_9:
	ret;

}
	// .globl	_ZN3cub18CUB_300001_SM_10006detail11EmptyKernelIvEEvv
.visible .entry _ZN3cub18CUB_300001_SM_10006detail11EmptyKernelIvEEvv()
{


	ret;

}
	// .globl	_ZN3cub18CUB_300001_SM_10006detail8for_each13static_kernelINS2_12policy_hub_t12policy_500_tEmN6thrust24THRUST_300001_SM_1000_NS8cuda_cub20__uninitialized_fill7functorINS7_10device_ptrIfEEfEEEEvT0_T1_
.visible .entry _ZN3cub18CUB_300001_SM_10006detail8for_each13static_kernelINS2_12policy_hub_t12policy_500_tEmN6thrust24THRUST_300001_SM_1000_NS8cuda_cub20__uninitialized_fill7functorINS7_10device_ptrIfEEfEEEEvT0_T1_(
	.param .u64 _ZN3cub18CUB_300001_SM_10006detail8for_each13static_kernelINS2_12policy_hub_t12policy_500_tEmN6thrust24THRUST_300001_SM_1000_NS8cuda_cub20__uninitialized_fill7functorINS7_10device_ptrIfEEfEEEEvT0_T1__param_0,
	.param .align 8 .b8 _ZN3cub18CUB_300001_SM_10006detail8for_each13static_kernelINS2_12policy_hub_t12policy_500_tEmN6thrust24THRUST_300001_SM_1000_NS8cuda_cub20__uninitialized_fill7functorINS7_10device_ptrIfEEfEEEEvT0_T1__param_1[16]
)
.maxntid 256
{
	.reg .pred 	%p<4>;
	.reg .b16 	%rs<5>;
	.reg .b32 	%r<10>;
	.reg .b32 	%f<3>;
	.reg .b64 	%rd<16>;

	ld.param.f32 	%f2, [_ZN3cub18CUB_300001_SM_10006detail8for_each13static_kernelINS2_12policy_hub_t12policy_500_tEmN6thrust24THRUST_300001_SM_1000_NS8cuda_cub20__uninitialized_fill7functorINS7_10device_ptrIfEEfEEEEvT0_T1__param_1+8];
	ld.param.u64 	%rd4, [_ZN3cub18CUB_300001_SM_10006detail8for_each13static_kernelINS2_12policy_hub_t12policy_500_tEmN6thrust24THRUST_300001_SM_1000_NS8cuda_cub20__uninitialized_fill7functorINS7_10device_ptrIfEEfEEEEvT0_T1__param_1];
	ld.param.u64 	%rd5, [_ZN3cub18CUB_300001_SM_10006detail8for_each13static_kernelINS2_12policy_hub_t12policy_500_tEmN6thrust24THRUST_300001_SM_1000_NS8cuda_cub20__uninitialized_fill7functorINS7_10device_ptrIfEEfEEEEvT0_T1__param_0];
	mov.u32 	%r7, %ctaid.x;
	mul.wide.u32 	%rd1, %r7, 512;
	sub.s64 	%rd2, %rd5, %rd1;
	setp.lt.u64 	%p1, %rd2, 512;
	@%p1 bra 	$L__BB2_2;
	mov.u32 	%r9, %tid.x;
	cvta.to.global.u64 	%rd11, %rd4;
	cvt.u64.u32 	%rd12, %r9;
	add.s64 	%rd13, %rd1, %rd12;
	shl.b64 	%rd14, %rd13, 2;
	add.s64 	%rd15, %rd11, %rd14;
	st.global.f32 	[%rd15], %f2;
	st.global.f32 	[%rd15+1024], %f2;
	bra.uni 	$L__BB2_6;
$L__BB2_2:
	cvta.to.global.u64 	%rd6, %rd4;
	mov.u32 	%r1, %tid.x;
	cvt.u64.u32 	%rd7, %r1;
	setp.le.u64 	%p2, %rd2, %rd7;
	add.s64 	%rd8, %rd1, %rd7;
	shl.b64 	%rd9, %rd8, 2;
	add.s64 	%rd3, %rd6, %rd9;
	@%p2 bra 	$L__BB2_4;
	st.global.f32 	[%rd3], %f2;
$L__BB2_4:
	add.s32 	%r8, %r1, 256;
	cvt.u64.u32 	%rd10, %r8;
	setp.le.u64 	%p3, %rd2, %rd10;
	@%p3 bra 	$L__BB2_6;
	st.global.f32 	[%rd3+1024], %f2;
$L__BB2_6:
	ret;

}
	// .globl	_ZN3cub18CUB_300001_SM_10006detail9transform16transform_kernelINS2_10policy_hubILb1EN4cuda3std3__45tupleIJN6thrust24THRUST_300001_SM_1000_NS7pointerIfNSA_8cuda_cub3tagENSA_11use_defaultESE_EEEEEE10policy1000EiNS7_10__identityENSA_10device_ptrI6__halfEEJPfEEEvT0_iT1_T2_DpNS2_10kernel_argIT3_EE
.visible .entry _ZN3cub18CUB_300001_SM_10006detail9transform16transform_kernelINS2_10policy_hubILb1EN4cuda3std3__45tupleIJN6thrust24THRUST_300001_SM_1000_NS7pointerIfNSA_8cuda_cub3tagENSA_11use_defaultESE_EEEEEE10policy1000EiNS7_10__identityENSA_10device_ptrI6__halfEEJPfEEEvT0_iT1_T2_DpNS2_10kernel_argIT3_EE(
	.param .u32 _ZN3cub18CUB_300001_SM_10006detail9transform16transform_kernelINS2_10policy_hubILb1EN4cuda3std3__45tupleIJN6thrust24THRUST_300001_SM_1000_NS7pointerIfNSA_8cuda_cub3tagENSA_11use_defaultESE_EEEEEE10policy1000EiNS7_10__identityENSA_10device_ptrI6__halfEEJPfEEEvT0_iT1_T2_DpNS2_10kernel_argIT3_EE_param_0,
	.param .u32 _ZN3cub18CUB_300001_SM_10006detail9transform16transform_kernelINS2_10policy_hubILb1EN4cuda3std3__45tupleIJN6thrust24THRUST_300001_SM_1000_NS7pointerIfNSA_8cuda_cub3tagENSA_11use_defaultESE_EEEEEE10policy1000EiNS7_10__identityENSA_10device_ptrI6__halfEEJPfEEEvT0_iT1_T2_DpNS2_10kernel_argIT3_EE_param_1,
	.param .align 1 .b8 _ZN3cub18CUB_300001_SM_10006detail9transform16transform_kernelINS2_10policy_hubILb1EN4cuda3std3__45tupleIJN6thrust24THRUST_300001_SM_1000_NS7pointerIfNSA_8cuda_cub3tagENSA_11use_defaultESE_EEEEEE10policy1000EiNS7_10__identityENSA_10device_ptrI6__halfEEJPfEEEvT0_iT1_T2_DpNS2_10kernel_argIT3_EE_param_2[1],
	.param .align 8 .b8 _ZN3cub18CUB_300001_SM_10006detail9transform16transform_kernelINS2_10policy_hubILb1EN4cuda3std3__45tupleIJN6thrust24THRUST_300001_SM_1000_NS7pointerIfNSA_8cuda_cub3tagENSA_11use_defaultESE_EEEEEE10policy1000EiNS7_10__identityENSA_10device_ptrI6__halfEEJPfEEEvT0_iT1_T2_DpNS2_10kernel_argIT3_EE_param_3[8],
	.param .align 8 .b8 _ZN3cub18CUB_300001_SM_10006detail9transform16transform_kernelINS2_10policy_hubILb1EN4cuda3std3__45tupleIJN6thrust24THRUST_300001_SM_1000_NS7pointerIfNSA_8cuda_cub3tagENSA_11use_defaultESE_EEEEEE10policy1000EiNS7_10__identityENSA_10device_ptrI6__halfEEJPfEEEvT0_iT1_T2_DpNS2_10kernel_argIT3_EE_param_4[16]
)
.maxntid 128
{
	.reg .pred 	%p<51>;
	.reg .b16 	%rs<59>;
	.reg .b32 	%r<105>;
	.reg .b32 	%f<59>;
	.reg .b64 	%rd<123>;

	ld.param.u32 	%r63, [_ZN3cub18CUB_300001_SM_10006detail9transform16transform_kernelINS2_10policy_hubILb1EN4cuda3std3__45tupleIJN6thrust24THRUST_300001_SM_1000_NS7pointerIfNSA_8cuda_cub3tagENSA_11use_defaultESE_EEEEEE10policy1000EiNS7_10__identityENSA_10device_ptrI6__halfEEJPfEEEvT0_iT1_T2_DpNS2_10kernel_argIT3_EE_param_0];
	ld.param.u64 	%rd26, [_ZN3cub18CUB_300001_SM_10006detail9transform16transform_kernelINS2_10policy_hubILb1EN4cuda3std3__45tupleIJN6thrust24THRUST_300001_SM_1000_NS7pointerIfNSA_8cuda_cub3tagENSA_11use_defaultESE_EEEEEE10policy1000EiNS7_10__identityENSA_10device_ptrI6__halfEEJPfEEEvT0_iT1_T2_DpNS2_10kernel_argIT3_EE_param_4];
	ld.param.u64 	%rd27, [_ZN3cub18CUB_300001_SM_10006detail9transform16transform_kernelINS2_10policy_hubILb1EN4cuda3std3__45tupleIJN6thrust24THRUST_300001_SM_1000_NS7pointerIfNSA_8cuda_cub3tagENSA_11use_defaultESE_EEEEEE10policy1000EiNS7_10__identityENSA_10device_ptrI6__halfEEJPfEEEvT0_iT1_T2_DpNS2_10kernel_argIT3_EE_param_3];
	ld.param.u32 	%r62, [_ZN3cub18CUB_300001_SM_10006detail9transform16transform_kernelINS2_10policy_hubILb1EN4cuda3std3__45tupleIJN6thrust24THRUST_300001_SM_1000_NS7pointerIfNSA_8cuda_cub3tagENSA_11use_defaultESE_EEEEEE10policy1000EiNS7_10__identityENSA_10device_ptrI6__halfEEJPfEEEvT0_iT1_T2_DpNS2_10kernel_argIT3_EE_param_1];
	cvta.to.global.u64 	%rd1, %rd27;
	cvta.to.global.u64 	%rd2, %rd26;
	shl.b32 	%r1, %r62, 7;
	mov.u32 	%r64, %ctaid.x;
	mul.lo.s32 	%r2, %r1, %r64;
	sub.s32 	%r3, %r63, %r2;
	min.s32 	%r4, %r1, %r3;
	shl.b32 	%r5, %r4, 2;
	mov.u32 	%r6, %tid.x;
	shl.b32 	%r91, %r6, 7;
	setp.ge.s32 	%p1, %r91, %r5;
	@%p1 bra 	$L__BB3_3;
	mul.wide.u32 	%rd28, %r6, 128;
	add.s64 	%rd29, %rd2, %rd28;
	mul.wide.s32 	%rd30, %r2, 4;
	add.s64 	%rd120, %rd29, %rd30;
$L__BB3_2:
	.pragma "nounroll";
	// begin inline asm
	prefetch.global.L2 [%rd120];
	// end inline asm
	add.s32 	%r91, %r91, 16384;
	add.s64 	%rd120, %rd120, 16384;
	setp.lt.s32 	%p2, %r91, %r5;
	@%p2 bra 	$L__BB3_2;
$L__BB3_3:
	mul.wide.s32 	%rd32, %r2, 4;
	add.s64 	%rd6, %rd2, %rd32;
	mul.wide.s32 	%rd33, %r2, 2;
	add.s64 	%rd7, %rd1, %rd33;
	setp.gt.s32 	%p3, %r1, %r3;
	@%p3 bra 	$L__BB3_17;
	setp.lt.s32 	%p4, %r62, 1;
	@%p4 bra 	$L__BB3_88;
	and.b32  	%r10, %r62, 15;
	setp.lt.u32 	%p5, %r62, 16;
	mov.b32 	%r100, 0;
	@%p5 bra 	$L__BB3_8;
	and.b32  	%r100, %r62, 2147483632;
	neg.s32 	%r93, %r100;
	add.s64 	%rd35, %rd32, %rd2;
	add.s64 	%rd8, %rd35, 1536;
	add.s32 	%r92, %r6, 1152;
	add.s64 	%rd37, %rd33, %rd1;
	add.s64 	%rd9, %rd37, 768;
	mul.wide.u32 	%rd38, %r6, 2;
	add.s64 	%rd39, %rd37, %rd38;
	add.s64 	%rd122, %rd39, 1024;
	mul.wide.u32 	%rd40, %r6, 4;
	add.s64 	%rd41, %rd35, %rd40;
	add.s64 	%rd121, %rd41, 2048;
$L__BB3_7:
	.pragma "nounroll";
	mul.wide.s32 	%rd42, %r92, 4;
	add.s64 	%rd43, %rd8, %rd42;
	mul.wide.s32 	%rd44, %r92, 2;
	add.s64 	%rd45, %rd9, %rd44;
	ld.global.f32 	%f1, [%rd121+-2048];
	// begin inline asm
	{  cvt.rn.f16.f32 %rs1, %f1;}

	// end inline asm
	st.global.u16 	[%rd122+-1024], %rs1;
	ld.global.f32 	%f2, [%rd121+-1536];
	// begin inline asm
	{  cvt.rn.f16.f32 %rs2, %f2;}

	// end inline asm
	st.global.u16 	[%rd122+-768], %rs2;
	ld.global.f32 	%f3, [%rd121+-1024];
	// begin inline asm
	{  cvt.rn.f16.f32 %rs3, %f3;}

	// end inline asm
	st.global.u16 	[%rd122+-512], %rs3;
	ld.global.f32 	%f4, [%rd121+-512];
	// begin inline asm
	{  cvt.rn.f16.f32 %rs4, %f4;}

	// end inline asm
	st.global.u16 	[%rd122+-256], %rs4;
	ld.global.f32 	%f5, [%rd121];
	// begin inline asm
	{  cvt.rn.f16.f32 %rs5, %f5;}

	// end inline asm
	st.global.u16 	[%rd122], %rs5;
	ld.global.f32 	%f6, [%rd121+512];
	// begin inline asm
	{  cvt.rn.f16.f32 %rs6, %f6;}

	// end inline asm
	st.global.u16 	[%rd122+256], %rs6;
	ld.global.f32 	%f7, [%rd121+1024];
	// begin inline asm
	{  cvt.rn.f16.f32 %rs7, %f7;}

	// end inline asm
	st.global.u16 	[%rd122+512], %rs7;
	ld.global.f32 	%f8, [%rd121+1536];
	// begin inline asm
	{  cvt.rn.f16.f32 %rs8, %f8;}

	// end inline asm
	st.global.u16 	[%rd122+768], %rs8;
	ld.global.f32 	%f9, [%rd121+2048];
	// begin inline asm
	{  cvt.rn.f16.f32 %rs9, %f9;}

	// end inline asm
	st.global.u16 	[%rd122+1024], %rs9;
	ld.global.f32 	%f10, [%rd43+-1536];
	// begin inline asm
	{  cvt.rn.f16.f32 %rs10, %f10;}

	// end inline asm
	st.global.u16 	[%rd45+-768], %rs10;
	ld.global.f32 	%f11, [%rd43+-1024];
	// begin inline asm
	{  cvt.rn.f16.f32 %rs11, %f11;}

	// end inline asm
	st.global.u16 	[%rd45+-512], %rs11;
	ld.global.f32 	%f12, [%rd43+-512];
	// begin inline asm
	{  cvt.rn.f16.f32 %rs12, %f12;}

	// end inline asm
	st.global.u16 	[%rd45+-256], %rs12;
	ld.global.f32 	%f13, [%rd43];
	// begin inline asm
	{  cvt.rn.f16.f32 %rs13, %f13;}

	// end inline asm
	st.global.u16 	[%rd45], %rs13;
	ld.global.f32 	%f14, [%rd43+512];
	// begin inline asm
	{  cvt.rn.f16.f32 %rs14, %f14;}

	// end inline asm
	st.global.u16 	[%rd45+256], %rs14;
	ld.global.f32 	%f15, [%rd43+1024];
	// begin inline asm
	{  cvt.rn.f16.f32 %rs15, %f15;}

	// end inline asm
	st.global.u16 	[%rd45+512], %rs15;
	ld.global.f32 	%f16, [%rd43+1536];
	// begin inline asm
	{  cvt.rn.f16.f32 %rs16, %f16;}

	// end inline asm
	st.global.u16 	[%rd45+768], %rs16;
	add.s32 	%r93, %r93, 16;
	add.s32 	%r92, %r92, 2048;
	add.s64 	%rd122, %rd122, 4096;
	add.s64 	%rd121, %rd121, 8192;
	setp.eq.s32 	%p6, %r93, 0;
	@%p6 bra 	$L__BB3_8;
	bra.uni 	$L__BB3_7;
$L__BB3_8:
	setp.eq.s32 	%p7, %r10, 0;
	@%p7 bra 	$L__BB3_88;
	and.b32  	%r50, %r62, 7;
	setp.lt.u32 	%p8, %r10, 8;
	@%p8 bra 	$L__BB3_11;
	shl.b32 	%r66, %r100, 7;
	add.s32 	%r67, %r66, %r6;
	mul.wide.s32 	%rd46, %r67, 4;
	add.s64 	%rd47, %rd6, %rd46;
	ld.global.f32 	%f17, [%rd47];
	// begin inline asm
	{  cvt.rn.f16.f32 %rs17, %f17;}

	// end inline asm
	mul.wide.s32 	%rd48, %r67, 2;
	add.s64 	%rd49, %rd7, %rd48;
	st.global.u16 	[%rd49], %rs17;
	ld.global.f32 	%f18, [%rd47+512];
	// begin inline asm
	{  cvt.rn.f16.f32 %rs18, %f18;}

	// end inline asm
	st.global.u16 	[%rd49+256], %rs18;
	ld.global.f32 	%f19, [%rd47+1024];
	// begin inline asm
	{  cvt.rn.f16.f32 %rs19, %f19;}

	// end inline asm
	st.global.u16 	[%rd49+512], %rs19;
	ld.global.f32 	%f20, [%rd47+1536];
	// begin inline asm
	{  cvt.rn.f16.f32 %rs20, %f20;}

	// end inline asm
	st.global.u16 	[%rd49+768], %rs20;
	ld.global.f32 	%f21, [%rd47+2048];
	// begin inline asm
	{  cvt.rn.f16.f32 %rs21, %f21;}

	// end inline asm
	st.global.u16 	[%rd49+1024], %rs21;
	ld.global.f32 	%f22, [%rd47+2560];
	// begin inline asm
	{  cvt.rn.f16.f32 %rs22, %f22;}

	// end inline asm
	st.global.u16 	[%rd49+1280], %rs22;
	ld.global.f32 	%f23, [%rd47+3072];
	// begin inline asm
	{  cvt.rn.f16.f32 %rs23, %f23;}

	// end inline asm
	st.global.u16 	[%rd49+1536], %rs23;
	ld.global.f32 	%f24, [%rd47+3584];
	// begin inline asm
	{  cvt.rn.f16.f32 %rs24, %f24;}

	// end inline asm
	st.global.u16 	[%rd49+1792], %rs24;
	add.s32 	%r100, %r100, 8;
$L__BB3_11:
	setp.eq.s32 	%p9, %r50, 0;
	@%p9 bra 	$L__BB3_88;
	and.b32  	%r53, %r62, 3;
	setp.lt.u32 	%p10, %r50, 4;
	@%p10 bra 	$L__BB3_14;
	shl.b32 	%r68, %r100, 7;
	add.s32 	%r69, %r68, %r6;
	mul.wide.s32 	%rd50, %r69, 4;
	add.s64 	%rd51, %rd6, %rd50;
	ld.global.f32 	%f25, [%rd51];
	// begin inline asm
	{  cvt.rn.f16.f32 %rs25, %f25;}

	// end inline asm
	mul.wide.s32 	%rd52, %r69, 2;
	add.s64 	%rd53, %rd7, %rd52;
	st.global.u16 	[%rd53], %rs25;
	ld.global.f32 	%f26, [%rd51+512];
	// begin inline asm
	{  cvt.rn.f16.f32 %rs26, %f26;}

	// end inline asm
	st.global.u16 	[%rd53+256], %rs26;
	ld.global.f32 	%f27, [%rd51+1024];
	// begin inline asm
	{  cvt.rn.f16.f32 %rs27, %f27;}

	// end inline asm
	st.global.u16 	[%rd53+512], %rs27;
	ld.global.f32 	%f28, [%rd51+1536];
	// begin inline asm
	{  cvt.rn.f16.f32 %rs28, %f28;}

	// end inline asm
	st.global.u16 	[%rd53+768], %rs28;
	add.s32 	%r100, %r100, 4;
$L__BB3_14:
	setp.eq.s32 	%p11, %r53, 0;
	@%p11 bra 	$L__BB3_88;
	add.s64 	%rd24, %rd1, %rd33;
	shl.b32 	%r70, %r100, 7;
	add.s32 	%r104, %r6, %r70;
	mul.wide.s32 	%rd55, %r2, 4;
	add.s64 	%rd25, %rd2, %rd55;
	neg.s32 	%r103, %r53;
$L__BB3_16:
	.pragma "nounroll";
	mul.wide.s32 	%rd56, %r104, 2;
	add.s64 	%rd57, %rd24, %rd56;
	mul.wide.s32 	%rd58, %r104, 4;
	add.s64 	%rd59, %rd25, %rd58;
	ld.global.f32 	%f29, [%rd59];
	// begin inline asm
	{  cvt.rn.f16.f32 %rs29, %f29;}

	// end inline asm
	st.global.u16 	[%rd57], %rs29;
	add.s32 	%r104, %r104, 128;
	add.s32 	%r103, %r103, 1;
	setp.ne.s32 	%p12, %r103, 0;
	@%p12 bra 	$L__BB3_16;
	bra.uni 	$L__BB3_88;
$L__BB3_17:
	setp.lt.s32 	%p13, %r62, 1;
	@%p13 bra 	$L__BB3_88;
	and.b32  	%r14, %r62, 15;
	setp.lt.u32 	%p14, %r62, 16;
	mov.b32 	%r95, 0;
	@%p14 bra 	$L__BB3_53;
	and.b32  	%r95, %r62, 2147483632;
	mov.b32 	%r94, 0;
$L__BB3_20:
	.pragma "nounroll";
	shl.b32 	%r73, %r94, 7;
	add.s32 	%r21, %r73, %r6;
	setp.ge.s32 	%p15, %r21, %r4;
	@%p15 bra 	$L__BB3_22;
	mul.wide.u32 	%rd60, %r21, 4;
	add.s64 	%rd61, %rd6, %rd60;
	ld.global.f32 	%f30, [%rd61];
	// begin inline asm
	{  cvt.rn.f16.f32 %rs30, %f30;}

	// end inline asm
	mul.wide.u32 	%rd62, %r21, 2;
	add.s64 	%rd63, %rd7, %rd62;
	st.global.u16 	[%rd63], %rs30;
$L__BB3_22:
	add.s32 	%r22, %r21, 128;
	setp.ge.s32 	%p16, %r22, %r4;
	@%p16 bra 	$L__BB3_24;
	mul.wide.u32 	%rd64, %r22, 4;
	add.s64 	%rd65, %rd6, %rd64;
	ld.global.f32 	%f31, [%rd65];
	// begin inline asm
	{  cvt.rn.f16.f32 %rs31, %f31;}

	// end inline asm
	mul.wide.u32 	%rd66, %r22, 2;
	add.s64 	%rd67, %rd7, %rd66;
	st.global.u16 	[%rd67], %rs31;
$L__BB3_24:
	add.s32 	%r23, %r21, 256;
	setp.ge.s32 	%p17, %r23, %r4;
	@%p17 bra 	$L__BB3_26;
	mul.wide.u32 	%rd68, %r23, 4;
	add.s64 	%rd69, %rd6, %rd68;
	ld.global.f32 	%f32, [%rd69];
	// begin inline asm
	{  cvt.rn.f16.f32 %rs32, %f32;}

	// end inline asm
	mul.wide.u32 	%rd70, %r23, 2;
	add.s64 	%rd71, %rd7, %rd70;
	st.global.u16 	[%rd71], %rs32;
$L__BB3_26:
	add.s32 	%r24, %r21, 384;
	setp.ge.s32 	%p18, %r24, %r4;
	@%p18 bra 	$L__BB3_28;
	mul.wide.u32 	%rd72, %r24, 4;
	add.s64 	%rd73, %rd6, %rd72;
	ld.global.f32 	%f33, [%rd73];
	// begin inline asm
	{  cvt.rn.f16.f32 %rs33, %f33;}

	// end inline asm
	mul.wide.u32 	%rd74, %r24, 2;
	add.s64 	%rd75, %rd7, %rd74;
	st.global.u16 	[%rd75], %rs33;
$L__BB3_28:
	add.s32 	%r25, %r21, 512;
	setp.ge.s32 	%p19, %r25, %r4;
	@%p19 bra 	$L__BB3_30;
	mul.wide.u32 	%rd76, %r25, 4;
	add.s64 	%rd77, %rd6, %rd76;
	ld.global.f32 	%f34, [%rd77];
	// begin inline asm
	{  cvt.rn.f16.f32 %rs34, %f34;}

	// end inline asm
	mul.wide.u32 	%rd78, %r25, 2;
	add.s64 	%rd79, %rd7, %rd78;
	st.global.u16 	[%rd79], %rs34;
$L__BB3_30:
	add.s32 	%r26, %r21, 640;
	setp.ge.s32 	%p20, %r26, %r4;
	@%p20 bra 	$L__BB3_32;
	mul.wide.u32 	%rd80, %r26, 4;
	add.s64 	%rd81, %rd6, %rd80;
	ld.global.f32 	%f35, [%rd81];
	// begin inline asm
	{  cvt.rn.f16.f32 %rs35, %f35;}

	// end inline asm
	mul.wide.u32 	%rd82, %r26, 2;
	add.s64 	%rd83, %rd7, %rd82;
	st.global.u16 	[%rd83], %rs35;
$L__BB3_32:
	add.s32 	%r27, %r21, 768;
	setp.ge.s32 	%p21, %r27, %r4;
	@%p21 bra 	$L__BB3_34;
	mul.wide.u32 	%rd84, %r27, 4;
	add.s64 	%rd85, %rd6, %rd84;
	ld.global.f32 	%f36, [%rd85];
	// begin inline asm
	{  cvt.rn.f16.f32 %rs36, %f36;}

	// end inline asm
	mul.wide.u32 	%rd86, %r27, 2;
	add.s64 	%rd87, %rd7, %rd86;
	st.global.u16 	[%rd87], %rs36;
$L__BB3_34:
	add.s32 	%r28, %r21, 896;
	setp.ge.s32 	%p22, %r28, %r4;
	@%p22 bra 	$L__BB3_36;
	mul.wide.u32 	%rd88, %r28, 4;
	add.s64 	%rd89, %rd6, %rd88;
	ld.global.f32 	%f37, [%rd89];
	// begin inline asm
	{  cvt.rn.f16.f32 %rs37, %f37;}

	// end inline asm
	mul.wide.u32 	%rd90, %r28, 2;
	add.s64 	%rd91, %rd7, %rd90;
	st.global.u16 	[%rd91], %rs37;
$L__BB3_36:
	add.s32 	%r29, %r21, 1024;
	setp.ge.s32 	%p23, %r29, %r4;
	@%p23 bra 	$L__BB3_38;
	mul.wide.u32 	%rd92, %r29, 4;
	add.s64 	%rd93, %rd6, %rd92;
	ld.global.f32 	%f38, [%rd93];
	// begin inline asm
	{  cvt.rn.f16.f32 %rs38, %f38;}

	// end inline asm
	mul.wide.u32 	%rd94, %r29, 2;
	add.s64 	%rd95, %rd7, %rd94;
	st.global.u16 	[%rd95], %rs38;
$L__BB3_38:
	add.s32 	%r74, %r21, 1152;
	setp.ge.s32 	%p24, %r74, %r4;
	mul.wide.s32 	%rd96, %r74, 4;
	add.s64 	%rd16, %rd6, %rd96;
	mul.wide.s32 	%rd97, %r74, 2;
	add.s64 	%rd17, %rd7, %rd97;
	@%p24 bra 	$L__BB3_40;
	ld.global.f32 	%f39, [%rd16];
	// begin inline asm
	{  cvt.rn.f16.f32 %rs39, %f39;}

	// end inline asm
	st.global.u16 	[%rd17], %rs39;
$L__BB3_40:
	add.s32 	%r75, %r21, 1280;
	setp.ge.s32 	%p25, %r75, %r4;
	@%p25 bra 	$L__BB3_42;
	ld.global.f32 	%f40, [%rd16+512];
	// begin inline asm
	{  cvt.rn.f16.f32 %rs40, %f40;}

	// end inline asm
	st.global.u16 	[%rd17+256], %rs40;
$L__BB3_42:
	add.s32 	%r76, %r21, 1408;
	setp.ge.s32 	%p26, %r76, %r4;
	@%p26 bra 	$L__BB3_44;
	ld.global.f32 	%f41, [%rd16+1024];
	// begin inline asm
	{  cvt.rn.f16.f32 %rs41, %f41;}

	// end inline asm
	st.global.u16 	[%rd17+512], %rs41;
$L__BB3_44:
	add.s32 	%r77, %r21, 1536;
	setp.ge.s32 	%p27, %r77, %r4;
	@%p27 bra 	$L__BB3_46;
	ld.global.f32 	%f42, [%rd16+1536];
	// begin inline asm
	{  cvt.rn.f16.f32 %rs42, %f42;}

	// end inline asm
	st.global.u16 	[%rd17+768], %rs42;
$L__BB3_46:
	add.s32 	%r78, %r21, 1664;
	setp.ge.s32 	%p28, %r78, %r4;
	@%p28 bra 	$L__BB3_48;
	ld.global.f32 	%f43, [%rd16+2048];
	// begin inline asm
	{  cvt.rn.f16.f32 %rs43, %f43;}

	// end inline asm
	st.global.u16 	[%rd17+1024], %rs43;
$L__BB3_48:
	add.s32 	%r79, %r21, 1792;
	setp.ge.s32 	%p29, %r79, %r4;
	@%p29 bra 	$L__BB3_50;
	ld.global.f32 	%f44, [%rd16+2560];
	// begin inline asm
	{  cvt.rn.f16.f32 %rs44, %f44;}

	// end inline asm
	st.global.u16 	[%rd17+1280], %rs44;
$L__BB3_50:
	add.s32 	%r80, %r21, 1920;
	setp.ge.s32 	%p30, %r80, %r4;
	@%p30 bra 	$L__BB3_52;
	ld.global.f32 	%f45, [%rd16+3072];
	// begin inline asm
	{  cvt.rn.f16.f32 %rs45, %f45;}

	// end inline asm
	st.global.u16 	[%rd17+1536], %rs45;
$L__BB3_52:
	add.s32 	%r94, %r94, 16;
	setp.ne.s32 	%p31, %r94, %r95;
	@%p31 bra 	$L__BB3_20;
$L__BB3_53:
	setp.eq.s32 	%p32, %r14, 0;
	@%p32 bra 	$L__BB3_88;
	and.b32  	%r32, %r62, 7;
	setp.lt.u32 	%p33, %r14, 8;
	@%p33 bra 	$L__BB3_72;
	shl.b32 	%r81, %r95, 7;
	add.s32 	%r33, %r81, %r6;
	setp.ge.s32 	%p34, %r33, %r4;
	mul.wide.s32 	%rd98, %r33, 4;
	add.s64 	%rd18, %rd6, %rd98;
	mul.wide.s32 	%rd99, %r33, 2;
	add.s64 	%rd19, %rd7, %rd99;
	@%p34 bra 	$L__BB3_57;
	ld.global.f32 	%f46, [%rd18];
	// begin inline asm
	{  cvt.rn.f16.f32 %rs46, %f46;}

	// end inline asm
	st.global.u16 	[%rd19], %rs46;
$L__BB3_57:
	add.s32 	%r82, %r33, 128;
	setp.ge.s32 	%p35, %r82, %r4;
	@%p35 bra 	$L__BB3_59;
	ld.global.f32 	%f47, [%rd18+512];
	// begin inline asm
	{  cvt.rn.f16.f32 %rs47, %f47;}

	// end inline asm
	st.global.u16 	[%rd19+256], %rs47;
$L__BB3_59:
	add.s32 	%r83, %r33, 256;
	setp.ge.s32 	%p36, %r83, %r4;
	@%p36 bra 	$L__BB3_61;
	ld.global.f32 	%f48, [%rd18+1024];
	// begin inline asm
	{  cvt.rn.f16.f32 %rs48, %f48;}

	// end inline asm
	st.global.u16 	[%rd19+512], %rs48;
$L__BB3_61:
	add.s32 	%r84, %r33, 384;
	setp.ge.s32 	%p37, %r84, %r4;
	@%p37 bra 	$L__BB3_63;
	ld.global.f32 	%f49, [%rd18+1536];
	// begin inline asm
	{  cvt.rn.f16.f32 %rs49, %f49;}

	// end inline asm
	st.global.u16 	[%rd19+768], %rs49;
$L__BB3_63:
	add.s32 	%r85, %r33, 512;
	setp.ge.s32 	%p38, %r85, %r4;
	@%p38 bra 	$L__BB3_65;
	ld.global.f32 	%f50, [%rd18+2048];
	// begin inline asm
	{  cvt.rn.f16.f32 %rs50, %f50;}

	// end inline asm
	st.global.u16 	[%rd19+1024], %rs50;
$L__BB3_65:
	add.s32 	%r86, %r33, 640;
	setp.ge.s32 	%p39, %r86, %r4;
	@%p39 bra 	$L__BB3_67;
	ld.global.f32 	%f51, [%rd18+2560];
	// begin inline asm
	{  cvt.rn.f16.f32 %rs51, %f51;}

	// end inline asm
	st.global.u16 	[%rd19+1280], %rs51;
$L__BB3_67:
	add.s32 	%r87, %r33, 768;
	setp.ge.s32 	%p40, %r87, %r4;
	@%p40 bra 	$L__BB3_69;
	ld.global.f32 	%f52, [%rd18+3072];
	// begin inline asm
	{  cvt.rn.f16.f32 %rs52, %f52;}

	// end inline asm
	st.global.u16 	[%rd19+1536], %rs52;
$L__BB3_69:
	add.s32 	%r88, %r33, 896;
	setp.ge.s32 	%p41, %r88, %r4;
	@%p41 bra 	$L__BB3_71;
	ld.global.f32 	%f53, [%rd18+3584];
	// begin inline asm
	{  cvt.rn.f16.f32 %rs53, %f53;}

	// end inline asm
	st.global.u16 	[%rd19+1792], %rs53;
$L__BB3_71:
	add.s32 	%r95, %r95, 8;
$L__BB3_72:
	setp.eq.s32 	%p42, %r32, 0;
	@%p42 bra 	$L__BB3_88;
	and.b32  	%r36, %r62, 3;
	setp.lt.u32 	%p43, %r32, 4;
	@%p43 bra 	$L__BB3_83;
	shl.b32 	%r89, %r95, 7;
	add.s32 	%r37, %r89, %r6;
	setp.ge.s32 	%p44, %r37, %r4;
	@%p44 bra 	$L__BB3_76;
	mul.wide.s32 	%rd100, %r37, 4;
	add.s64 	%rd101, %rd6, %rd100;
	ld.global.f32 	%f54, [%rd101];
	// begin inline asm
	{  cvt.rn.f16.f32 %rs54, %f54;}

	// end inline asm
	mul.wide.s32 	%rd102, %r37, 2;
	add.s64 	%rd103, %rd7, %rd102;
	st.global.u16 	[%rd103], %rs54;
$L__BB3_76:
	add.s32 	%r38, %r37, 128;
	setp.ge.s32 	%p45, %r38, %r4;
	@%p45 bra 	$L__BB3_78;
	mul.wide.s32 	%rd104, %r38, 4;
	add.s64 	%rd105, %rd6, %rd104;
	ld.global.f32 	%f55, [%rd105];
	// begin inline asm
	{  cvt.rn.f16.f32 %rs55, %f55;}

	// end inline asm
	mul.wide.s32 	%rd106, %r38, 2;
	add.s64 	%rd107, %rd7, %rd106;
	st.global.u16 	[%rd107], %rs55;
$L__BB3_78:
	add.s32 	%r39, %r37, 256;
	setp.ge.s32 	%p46, %r39, %r4;
	@%p46 bra 	$L__BB3_80;
	mul.wide.s32 	%rd108, %r39, 4;
	add.s64 	%rd109, %rd6, %rd108;
	ld.global.f32 	%f56, [%rd109];
	// begin inline asm
	{  cvt.rn.f16.f32 %rs56, %f56;}

	// end inline asm
	mul.wide.s32 	%rd110, %r39, 2;
	add.s64 	%rd111, %rd7, %rd110;
	st.global.u16 	[%rd111], %rs56;
$L__BB3_80:
	add.s32 	%r40, %r37, 384;
	setp.ge.s32 	%p47, %r40, %r4;
	@%p47 bra 	$L__BB3_82;
	mul.wide.s32 	%rd112, %r40, 4;
	add.s64 	%rd113, %rd6, %rd112;
	ld.global.f32 	%f57, [%rd113];
	// begin inline asm
	{  cvt.rn.f16.f32 %rs57, %f57;}

	// end inline asm
	mul.wide.s32 	%rd114, %r40, 2;
	add.s64 	%rd115, %rd7, %rd114;
	st.global.u16 	[%rd115], %rs57;
$L__BB3_82:
	add.s32 	%r95, %r95, 4;
$L__BB3_83:
	setp.eq.s32 	%p48, %r36, 0;
	@%p48 bra 	$L__BB3_88;
	shl.b32 	%r90, %r95, 7;
	add.s32 	%r99, %r6, %r90;
	neg.s32 	%r98, %r36;
$L__BB3_85:
	.pragma "nounroll";
	mul.wide.s32 	%rd118, %r99, 2;
	add.s64 	%rd22, %rd7, %rd118;
	mul.wide.s32 	%rd119, %r99, 4;
	add.s64 	%rd23, %rd6, %rd119;
	setp.ge.s32 	%p49, %r99, %r4;
	@%p49 bra 	$L__BB3_87;
	ld.global.f32 	%f58, [%rd23];
	// begin inline asm
	{  cvt.rn.f16.f32 %rs58, %f58;}

	// end inline asm
	st.global.u16 	[%rd22], %rs58;
$L__BB3_87:
	add.s32 	%r99, %r99, 128;
	add.s32 	%r98, %r98, 1;
	setp.eq.s32 	%p50, %r98, 0;
	@%p50 bra 	$L__BB3_88;
	bra.uni 	$L__BB3_85;
$L__BB3_88:
	ret;

}
	// .globl	_ZN3cub18CUB_300001_SM_10006detail9transform16transform_kernelINS2_10policy_hubILb1EN4cuda3std3__45tupleIJN6thrust24THRUST_300001_SM_1000_NS7pointerIfNSA_8cuda_cub3tagENSA_11use_defaultESE_EEEEEE10policy1000ElNS7_10__identityENSA_10device_ptrI6__halfEEJPfEEEvT0_iT1_T2_DpNS2_10kernel_argIT3_EE
.visible .entry _ZN3cub18CUB_300001_SM_10006detail9transform16transform_kernelINS2_10policy_hubILb1EN4cuda3std3__45tupleIJN6thrust24THRUST_300001_SM_1000_NS7pointerIfNSA_8cuda_cub3tagENSA_11use_defaultESE_EEEEEE10policy1000ElNS7_10__identityENSA_10device_ptrI6__halfEEJPfEEEvT0_iT1_T2_DpNS2_10kernel_argIT3_EE(
	.param .u64 _ZN3cub18CUB_300001_SM_10006detail9transform16transform_kernelINS2_10policy_hubILb1EN4cuda3std3__45tupleIJN6thrust24THRUST_300001_SM_1000_NS7pointerIfNSA_8cuda_cub3tagENSA_11use_defaultESE_EEEEEE10policy1000ElNS7_10__identityENSA_10device_ptrI6__halfEEJPfEEEvT0_iT1_T2_DpNS2_10kernel_argIT3_EE_param_0,
	.param .u32 _ZN3cub18CUB_300001_SM_10006detail9transform16transform_kernelINS2_10policy_hubILb1EN4cuda3std3__45tupleIJN6thrust24THRUST_300001_SM_1000_NS7pointerIfNSA_8cuda_cub3tagENSA_11use_defaultESE_EEEEEE10policy1000ElNS7_10__identityENSA_10device_ptrI6__halfEEJPfEEEvT0_iT1_T2_DpNS2_10kernel_argIT3_EE_param_1,
	.param .align 1 .b8 _ZN3cub18CUB_300001_SM_10006detail9transform16transform_kernelINS2_10policy_hubILb1EN4cuda3std3__45tupleIJN6thrust24THRUST_300001_SM_1000_NS7pointerIfNSA_8cuda_cub3tagENSA_11use_defaultESE_EEEEEE10policy1000ElNS7_10__identityENSA_10device_ptrI6__halfEEJPfEEEvT0_iT1_T2_DpNS2_10kernel_argIT3_EE_param_2[1],
	.param .align 8 .b8 _ZN3cub18CUB_300001_SM_10006detail9transform16transform_kernelINS2_10policy_hubILb1EN4cuda3std3__45tupleIJN6thrust24THRUST_300001_SM_1000_NS7pointerIfNSA_8cuda_cub3tagENSA_11use_defaultESE_EEEEEE10policy1000ElNS7_10__identityENSA_10device_ptrI6__halfEEJPfEEEvT0_iT1_T2_DpNS2_10kernel_argIT3_EE_param_3[8],
	.param .align 8 .b8 _ZN3cub18CUB_300001_SM_10006detail9transform16transform_kernelINS2_10policy_hubILb1EN4cuda3std3__45tupleIJN6thrust24THRUST_300001_SM_1000_NS7pointerIfNSA_8cuda_cub3tagENSA_11use_defaultESE_EEEEEE10policy1000ElNS7_10__identityENSA_10device_ptrI6__halfEEJPfEEEvT0_iT1_T2_DpNS2_10kernel_argIT3_EE_param_4[16]
)
.maxntid 128
{
	.reg .pred 	%p<51>;
	.reg .b16 	%rs<59>;
	.reg .b32 	%r<102>;
	.reg .b32 	%f<59>;
	.reg .b64 	%rd<129>;

	ld.param.u64 	%rd27, [_ZN3cub18CUB_300001_SM_10006detail9transform16transform_kernelINS2_10policy_hubILb1EN4cuda3std3__45tupleIJN6thrust24THRUST_300001_SM_1000_NS7pointerIfNSA_8cuda_cub3tagENSA_11use_defaultESE_EEEEEE10policy1000ElNS7_10__identityENSA_10device_ptrI6__halfEEJPfEEEvT0_iT1_T2_DpNS2_10kernel_argIT3_EE_param_0];
	ld.param.u64 	%rd28, [_ZN3cub18CUB_300001_SM_10006detail9transform16transform_kernelINS2_10policy_hubILb1EN4cuda3std3__45tupleIJN6thrust24THRUST_300001_SM_1000_NS7pointerIfNSA_8cuda_cub3tagENSA_11use_defaultESE_EEEEEE10policy1000ElNS7_10__identityENSA_10device_ptrI6__halfEEJPfEEEvT0_iT1_T2_DpNS2_10kernel_argIT3_EE_param_4];
	ld.param.u64 	%rd29, [_ZN3cub18CUB_300001_SM_10006detail9transform16transform_kernelINS2_10policy_hubILb1EN4cuda3std3__45tupleIJN6thrust24THRUST_300001_SM_1000_NS7pointerIfNSA_8cuda_cub3tagENSA_11use_defaultESE_EEEEEE10policy1000ElNS7_10__identityENSA_10device_ptrI6__halfEEJPfEEEvT0_iT1_T2_DpNS2_10kernel_argIT3_EE_param_3];
	ld.param.u32 	%r60, [_ZN3cub18CUB_300001_SM_10006detail9transform16transform_kernelINS2_10policy_hubILb1EN4cuda3std3__45tupleIJN6thrust24THRUST_300001_SM_1000_NS7pointerIfNSA_8cuda_cub3tagENSA_11use_defaultESE_EEEEEE10policy1000ElNS7_10__identityENSA_10device_ptrI6__halfEEJPfEEEvT0_iT1_T2_DpNS2_10kernel_argIT3_EE_param_1];
	cvta.to.global.u64 	%rd1, %rd29;
	cvta.to.global.u64 	%rd2, %rd28;
	shl.b32 	%r1, %r60, 7;
	mov.u32 	%r61, %ctaid.x;
	cvt.u64.u32 	%rd30, %r61;
	cvt.s64.s32 	%rd31, %r1;
	mul.lo.s64 	%rd3, %rd31, %rd30;
	sub.s64 	%rd32, %rd27, %rd3;
	min.s64 	%rd33, %rd32, %rd31;
	cvt.u32.u64 	%r2, %rd33;
	shl.b32 	%r3, %r2, 2;
	mov.u32 	%r4, %tid.x;
	shl.b32 	%r88, %r4, 7;
	setp.ge.s32 	%p1, %r88, %r3;
	@%p1 bra 	$L__BB4_3;
	shl.b64 	%rd34, %rd3, 2;
	add.s64 	%rd35, %rd2, %rd34;
	mul.wide.u32 	%rd36, %r4, 128;
	add.s64 	%rd126, %rd35, %rd36;
$L__BB4_2:
	.pragma "nounroll";
	// begin inline asm
	prefetch.global.L2 [%rd126];
	// end inline asm
	add.s32 	%r88, %r88, 16384;
	add.s64 	%rd126, %rd126, 16384;
	setp.lt.s32 	%p2, %r88, %r3;
	@%p2 bra 	$L__BB4_2;
$L__BB4_3:
	shl.b64 	%rd38, %rd3, 2;
	add.s64 	%rd7, %rd2, %rd38;
	shl.b64 	%rd39, %rd3, 1;
	add.s64 	%rd8, %rd1, %rd39;
	setp.eq.s32 	%p3, %r1, %r2;
	@%p3 bra 	$L__BB4_75;
	setp.lt.s32 	%p4, %r60, 1;
	@%p4 bra 	$L__BB4_88;
	and.b32  	%r8, %r60, 15;
	setp.lt.u32 	%p5, %r60, 16;
	mov.b32 	%r97, 0;
	@%p5 bra 	$L__BB4_40;
	and.b32  	%r97, %r60, 2147483632;
	mov.b32 	%r91, 0;
$L__BB4_7:
	.pragma "nounroll";
	shl.b32 	%r64, %r91, 7;
	add.s32 	%r19, %r64, %r4;
	setp.ge.s32 	%p6, %r19, %r2;
	@%p6 bra 	$L__BB4_9;
	mul.wide.u32 	%rd40, %r19, 4;
	add.s64 	%rd41, %rd7, %rd40;
	ld.global.f32 	%f1, [%rd41];
	// begin inline asm
	{  cvt.rn.f16.f32 %rs1, %f1;}

	// end inline asm
	mul.wide.u32 	%rd42, %r19, 2;
	add.s64 	%rd43, %rd8, %rd42;
	st.global.u16 	[%rd43], %rs1;
$L__BB4_9:
	add.s32 	%r20, %r19, 128;
	setp.ge.s32 	%p7, %r20, %r2;
	@%p7 bra 	$L__BB4_11;
	mul.wide.u32 	%rd44, %r20, 4;
	add.s64 	%rd45, %rd7, %rd44;
	ld.global.f32 	%f2, [%rd45];
	// begin inline asm
	{  cvt.rn.f16.f32 %rs2, %f2;}

	// end inline asm
	mul.wide.u32 	%rd46, %r20, 2;
	add.s64 	%rd47, %rd8, %rd46;
	st.global.u16 	[%rd47], %rs2;
$L__BB4_11:
	add.s32 	%r21, %r19, 256;
	setp.ge.s32 	%p8, %r21, %r2;
	@%p8 bra 	$L__BB4_13;
	mul.wide.u32 	%rd48, %r21, 4;
	add.s64 	%rd49, %rd7, %rd48;
	ld.global.f32 	%f3, [%rd49];
	// begin inline asm
	{  cvt.rn.f16.f32 %rs3, %f3;}

	// end inline asm
	mul.wide.u32 	%rd50, %r21, 2;
	add.s64 	%rd51, %rd8, %rd50;
	st.global.u16 	[%rd51], %rs3;
$L__BB4_13:
	add.s32 	%r22, %r19, 384;
	setp.ge.s32 	%p9, %r22, %r2;
	@%p9 bra 	$L__BB4_15;
	mul.wide.u32 	%rd52, %r22, 4;
	add.s64 	%rd53, %rd7, %rd52;
	ld.global.f32 	%f4, [%rd53];
	// begin inline asm
	{  cvt.rn.f16.f32 %rs4, %f4;}

	// end inline asm
	mul.wide.u32 	%rd54, %r22, 2;
	add.s64 	%rd55, %rd8, %rd54;
	st.global.u16 	[%rd55], %rs4;
$L__BB4_15:
	add.s32 	%r23, %r19, 512;
	setp.ge.s32 	%p10, %r23, %r2;
	@%p10 bra 	$L__BB4_17;
	mul.wide.u32 	%rd56, %r23, 4;
	add.s64 	%rd57, %rd7, %rd56;
	ld.global.f32 	%f5, [%rd57];
	// begin inline asm
	{  cvt.rn.f16.f32 %rs5, %f5;}

	// end inline asm
	mul.wide.u32 	%rd58, %r23, 2;
	add.s64 	%rd59, %rd8, %rd58;
	st.global.u16 	[%rd59], %rs5;
$L__BB4_17:
	add.s32 	%r24, %r19, 640;
	setp.ge.s32 	%p11, %r24, %r2;
	@%p11 bra 	$L__BB4_19;
	mul.wide.u32 	%rd60, %r24, 4;
	add.s64 	%rd61, %rd7, %rd60;
	ld.global.f32 	%f6, [%rd61];
	// begin inline asm
	{  cvt.rn.f16.f32 %rs6, %f6;}

	// end inline asm
	mul.wide.u32 	%rd62, %r24, 2;
	add.s64 	%rd63, %rd8, %rd62;
	st.global.u16 	[%rd63], %rs6;
$L__BB4_19:
	add.s32 	%r25, %r19, 768;
	setp.ge.s32 	%p12, %r25, %r2;
	@%p12 bra 	$L__BB4_21;
	mul.wide.u32 	%rd64, %r25, 4;
	add.s64 	%rd65, %rd7, %rd64;
	ld.global.f32 	%f7, [%rd65];
	// begin inline asm
	{  cvt.rn.f16.f32 %rs7, %f7;}

	// end inline asm
	mul.wide.u32 	%rd66, %r25, 2;
	add.s64 	%rd67, %rd8, %rd66;
	st.global.u16 	[%rd67], %rs7;
$L__BB4_21:
	add.s32 	%r26, %r19, 896;
	setp.ge.s32 	%p13, %r26, %r2;
	@%p13 bra 	$L__BB4_23;
	mul.wide.u32 	%rd68, %r26, 4;
	add.s64 	%rd69, %rd7, %rd68;
	ld.global.f32 	%f8, [%rd69];
	// begin inline asm
	{  cvt.rn.f16.f32 %rs8, %f8;}

	// end inline asm
	mul.wide.u32 	%rd70, %r26, 2;
	add.s64 	%rd71, %rd8, %rd70;
	st.global.u16 	[%rd71], %rs8;
$L__BB4_23:
	add.s32 	%r27, %r19, 1024;
	setp.ge.s32 	%p14, %r27, %r2;
	@%p14 bra 	$L__BB4_25;
	mul.wide.u32 	%rd72, %r27, 4;
	add.s64 	%rd73, %rd7, %rd72;
	ld.global.f32 	%f9, [%rd73];
	// begin inline asm
	{  cvt.rn.f16.f32 %rs9, %f9;}

	// end inline asm
	mul.wide.u32 	%rd74, %r27, 2;
	add.s64 	%rd75, %rd8, %rd74;
	st.global.u16 	[%rd75], %rs9;
$L__BB4_25:
	add.s32 	%r65, %r19, 1152;
	setp.ge.s32 	%p15, %r65, %r2;
	mul.wide.s32 	%rd76, %r65, 4;
	add.s64 	%rd17, %rd7, %rd76;
	mul.wide.s32 	%rd77, %r65, 2;
	add.s64 	%rd18, %rd8, %rd77;
	@%p15 bra 	$L__BB4_27;
	ld.global.f32 	%f10, [%rd17];
	// begin inline asm
	{  cvt.rn.f16.f32 %rs10, %f10;}

	// end inline asm
	st.global.u16 	[%rd18], %rs10;
$L__BB4_27:
	add.s32 	%r66, %r19, 1280;
	setp.ge.s32 	%p16, %r66, %r2;
	@%p16 bra 	$L__BB4_29;
	ld.global.f32 	%f11, [%rd17+512];
	// begin inline asm
	{  cvt.rn.f16.f32 %rs11, %f11;}

	// end inline asm
	st.global.u16 	[%rd18+256], %rs11;
$L__BB4_29:
	add.s32 	%r67, %r19, 1408;
	setp.ge.s32 	%p17, %r67, %r2;
	@%p17 bra 	$L__BB4_31;
	ld.global.f32 	%f12, [%rd17+1024];
	// begin inline asm
	{  cvt.rn.f16.f32 %rs12, %f12;}

	// end inline asm
	st.global.u16 	[%rd18+512], %rs12;
$L__BB4_31:
	add.s32 	%r68, %r19, 1536;
	setp.ge.s32 	%p18, %r68, %r2;
	@%p18 bra 	$L__BB4_33;
	ld.global.f32 	%f13, [%rd17+1536];
	// begin inline asm
	{  cvt.rn.f16.f32 %rs13, %f13;}

	// end inline asm
	st.global.u16 	[%rd18+768], %rs13;
$L__BB4_33:
	add.s32 	%r69, %r19, 1664;
	setp.ge.s32 	%p19, %r69, %r2;
	@%p19 bra 	$L__BB4_35;
	ld.global.f32 	%f14, [%rd17+2048];
	// begin inline asm
	{  cvt.rn.f16.f32 %rs14, %f14;}

	// end inline asm
	st.global.u16 	[%rd18+1024], %rs14;
$L__BB4_35:
	add.s32 	%r70, %r19, 1792;
	setp.ge.s32 	%p20, %r70, %r2;
	@%p20 bra 	$L__BB4_37;
	ld.global.f32 	%f15, [%rd17+2560];
	// begin inline asm
	{  cvt.rn.f16.f32 %rs15, %f15;}

	// end inline asm
	st.global.u16 	[%rd18+1280], %rs15;
$L__BB4_37:
	add.s32 	%r71, %r19, 1920;
	setp.ge.s32 	%p21, %r71, %r2;
	@%p21 bra 	$L__BB4_39;
	ld.global.f32 	%f16, [%rd17+3072];
	// begin inline asm
	{  cvt.rn.f16.f32 %rs16, %f16;}

	// end inline asm
	st.global.u16 	[%rd18+1536], %rs16;
$L__BB4_39:
	add.s32 	%r91, %r91, 16;
	setp.eq.s32 	%p22, %r91, %r97;
	@%p22 bra 	$L__BB4_40;
	bra.uni 	$L__BB4_7;
$L__BB4_40:
	setp.eq.s32 	%p23, %r8, 0;
	@%p23 bra 	$L__BB4_88;
	and.b32  	%r43, %r60, 7;
	setp.lt.u32 	%p24, %r8, 8;
	@%p24 bra 	$L__BB4_59;
	shl.b32 	%r72, %r97, 7;
	add.s32 	%r44, %r72, %r4;
	setp.ge.s32 	%p25, %r44, %r2;
	mul.wide.s32 	%rd78, %r44, 4;
	add.s64 	%rd21, %rd7, %rd78;
	mul.wide.s32 	%rd79, %r44, 2;
	add.s64 	%rd22, %rd8, %rd79;
	@%p25 bra 	$L__BB4_44;
	ld.global.f32 	%f17, [%rd21];
	// begin inline asm
	{  cvt.rn.f16.f32 %rs17, %f17;}

	// end inline asm
	st.global.u16 	[%rd22], %rs17;
$L__BB4_44:
	add.s32 	%r73, %r44, 128;
	setp.ge.s32 	%p26, %r73, %r2;
	@%p26 bra 	$L__BB4_46;
	ld.global.f32 	%f18, [%rd21+512];
	// begin inline asm
	{  cvt.rn.f16.f32 %rs18, %f18;}

	// end inline asm
	st.global.u16 	[%rd22+256], %rs18;
$L__BB4_46:
	add.s32 	%r74, %r44, 256;
	setp.ge.s32 	%p27, %r74, %r2;
	@%p27 bra 	$L__BB4_48;
	ld.global.f32 	%f19, [%rd21+1024];
	// begin inline asm
	{  cvt.rn.f16.f32 %rs19, %f19;}

	// end inline asm
	st.global.u16 	[%rd22+512], %rs19;
$L__BB4_48:
	add.s32 	%r75, %r44, 384;
	setp.ge.s32 	%p28, %r75, %r2;
	@%p28 bra 	$L__BB4_50;
	ld.global.f32 	%f20, [%rd21+1536];
	// begin inline asm
	{  cvt.rn.f16.f32 %rs20, %f20;}

	// end inline asm
	st.global.u16 	[%rd22+768], %rs20;
$L__BB4_50:
	add.s32 	%r76, %r44, 512;
	setp.ge.s32 	%p29, %r76, %r2;
	@%p29 bra 	$L__BB4_52;
	ld.global.f32 	%f21, [%rd21+2048];
	// begin inline asm
	{  cvt.rn.f16.f32 %rs21, %f21;}

	// end inline asm
	st.global.u16 	[%rd22+1024], %rs21;
$L__BB4_52:
	add.s32 	%r77, %r44, 640;
	setp.ge.s32 	%p30, %r77, %r2;
	@%p30 bra 	$L__BB4_54;
	ld.global.f32 	%f22, [%rd21+2560];
	// begin inline asm
	{  cvt.rn.f16.f32 %rs22, %f22;}

	// end inline asm
	st.global.u16 	[%rd22+1280], %rs22;
$L__BB4_54:
	add.s32 	%r78, %r44, 768;
	setp.ge.s32 	%p31, %r78, %r2;
	@%p31 bra 	$L__BB4_56;
	ld.global.f32 	%f23, [%rd21+3072];
	// begin inline asm
	{  cvt.rn.f16.f32 %rs23, %f23;}

	// end inline asm
	st.global.u16 	[%rd22+1536], %rs23;
$L__BB4_56:
	add.s32 	%r79, %r44, 896;
	setp.ge.s32 	%p32, %r79, %r2;
	@%p32 bra 	$L__BB4_58;
	ld.global.f32 	%f24, [%rd21+3584];
	// begin inline asm
	{  cvt.rn.f16.f32 %rs24, %f24;}

	// end inline asm
	st.global.u16 	[%rd22+1792], %rs24;
$L__BB4_58:
	add.s32 	%r97, %r97, 8;
$L__BB4_59:
	setp.eq.s32 	%p33, %r43, 0;
	@%p33 bra 	$L__BB4_88;
	and.b32  	%r47, %r60, 3;
	setp.lt.u32 	%p34, %r43, 4;
	@%p34 bra 	$L__BB4_70;
	shl.b32 	%r80, %r97, 7;
	add.s32 	%r48, %r80, %r4;
	setp.ge.s32 	%p35, %r48, %r2;
	@%p35 bra 	$L__BB4_63;
	mul.wide.s32 	%rd80, %r48, 4;
	add.s64 	%rd81, %rd7, %rd80;
	ld.global.f32 	%f25, [%rd81];
	// begin inline asm
	{  cvt.rn.f16.f32 %rs25, %f25;}

	// end inline asm
	mul.wide.s32 	%rd82, %r48, 2;
	add.s64 	%rd83, %rd8, %rd82;
	st.global.u16 	[%rd83], %rs25;
$L__BB4_63:
	add.s32 	%r49, %r48, 128;
	setp.ge.s32 	%p36, %r49, %r2;
	@%p36 bra 	$L__BB4_65;
	mul.wide.s32 	%rd84, %r49, 4;
	add.s64 	%rd85, %rd7, %rd84;
	ld.global.f32 	%f26, [%rd85];
	// begin inline asm
	{  cvt.rn.f16.f32 %rs26, %f26;}

	// end inline asm
	mul.wide.s32 	%rd86, %r49, 2;
	add.s64 	%rd87, %rd8, %rd86;
	st.global.u16 	[%rd87], %rs26;
$L__BB4_65:
	add.s32 	%r50, %r48, 256;
	setp.ge.s32 	%p37, %r50, %r2;
	@%p37 bra 	$L__BB4_67;
	mul.wide.s32 	%rd88, %r50, 4;
	add.s64 	%rd89, %rd7, %rd88;
	ld.global.f32 	%f27, [%rd89];
	// begin inline asm
	{  cvt.rn.f16.f32 %rs27, %f27;}

	// end inline asm
	mul.wide.s32 	%rd90, %r50, 2;
	add.s64 	%rd91, %rd8, %rd90;
	st.global.u16 	[%rd91], %rs27;
$L__BB4_67:
	add.s32 	%r51, %r48, 384;
	setp.ge.s32 	%p38, %r51, %r2;
	@%p38 bra 	$L__BB4_69;
	mul.wide.s32 	%rd92, %r51, 4;
	add.s64 	%rd93, %rd7, %rd92;
	ld.global.f32 	%f28, [%rd93];
	// begin inline asm
	{  cvt.rn.f16.f32 %rs28, %f28;}

	// end inline asm
	mul.wide.s32 	%rd94, %r51, 2;
	add.s64 	%rd95, %rd8, %rd94;
	st.global.u16 	[%rd95], %rs28;
$L__BB4_69:
	add.s32 	%r97, %r97, 4;
$L__BB4_70:
	setp.eq.s32 	%p39, %r47, 0;
	@%p39 bra 	$L__BB4_88;
	shl.b32 	%r81, %r97, 7;
	add.s32 	%r101, %r4, %r81;
	neg.s32 	%r100, %r47;
$L__BB4_72:
	.pragma "nounroll";
	mul.wide.s32 	%rd98, %r101, 2;
	add.s64 	%rd25, %rd8, %rd98;
	mul.wide.s32 	%rd99, %r101, 4;
	add.s64 	%rd26, %rd7, %rd99;
	setp.ge.s32 	%p40, %r101, %r2;
	@%p40 bra 	$L__BB4_74;
	ld.global.f32 	%f29, [%rd26];
	// begin inline asm
	{  cvt.rn.f16.f32 %rs29, %f29;}

	// end inline asm
	st.global.u16 	[%rd25], %rs29;
$L__BB4_74:
	add.s32 	%r101, %r101, 128;
	add.s32 	%r100, %r100, 1;
	setp.ne.s32 	%p41, %r100, 0;
	@%p41 bra 	$L__BB4_72;
	bra.uni 	$L__BB4_88;
$L__BB4_75:
	setp.lt.s32 	%p42, %r60, 1;
	@%p42 bra 	$L__BB4_88;
	and.b32  	%r10, %r60, 15;
	setp.lt.u32 	%p43, %r60, 16;
	mov.b32 	%r93, 0;
	@%p43 bra 	$L__BB4_79;
	and.b32  	%r93, %r60, 2147483632;
	neg.s32 	%r90, %r93;
	add.s64 	%rd101, %rd38, %rd2;
	add.s64 	%rd9, %rd101, 1536;
	add.s32 	%r89, %r4, 1152;
	add.s64 	%rd103, %rd39, %rd1;
	add.s64 	%rd10, %rd103, 768;
	mul.wide.u32 	%rd104, %r4, 2;
	add.s64 	%rd105, %rd103, %rd104;
	add.s64 	%rd128, %rd105, 1024;
	mul.wide.u32 	%rd106, %r4, 4;
	add.s64 	%rd107, %rd101, %rd106;
	add.s64 	%rd127, %rd107, 2048;
$L__BB4_78:
	.pragma "nounroll";
	mul.wide.s32 	%rd108, %r89, 4;
	add.s64 	%rd109, %rd9, %rd108;
	mul.wide.s32 	%rd110, %r89, 2;
	add.s64 	%rd111, %rd10, %rd110;
	ld.global.f32 	%f30, [%rd127+-2048];
	// begin inline asm
	{  cvt.rn.f16.f32 %rs30, %f30;}

	// end inline asm
	st.global.u16 	[%rd128+-1024], %rs30;
	ld.global.f32 	%f31, [%rd127+-1536];
	// begin inline asm
	{  cvt.rn.f16.f32 %rs31, %f31;}

	// end inline asm
	st.global.u16 	[%rd128+-768], %rs31;
	ld.global.f32 	%f32, [%rd127+-1024];
	// begin inline asm
	{  cvt.rn.f16.f32 %rs32, %f32;}

	// end inline asm
	st.global.u16 	[%rd128+-512], %rs32;
	ld.global.f32 	%f33, [%rd127+-512];
	// begin inline asm
	{  cvt.rn.f16.f32 %rs33, %f33;}

	// end inline asm
	st.global.u16 	[%rd128+-256], %rs33;
	ld.global.f32 	%f34, [%rd127];
	// begin inline asm
	{  cvt.rn.f16.f32 %rs34, %f34;}

	// end inline asm
	st.global.u16 	[%rd128], %rs34;
	ld.global.f32 	%f35, [%rd127+512];
	// begin inline asm
	{  cvt.rn.f16.f32 %rs35, %f35;}

	// end inline asm
	st.global.u16 	[%rd128+256], %rs35;
	ld.global.f32 	%f36, [%rd127+1024];
	// begin inline asm
	{  cvt.rn.f16.f32 %rs36, %f36;}

	// end inline asm
	st.global.u16 	[%rd128+512], %rs36;
	ld.global.f32 	%f37, [%rd127+1536];
	// begin inline asm
	{  cvt.rn.f16.f32 %rs37, %f37;}

	// end inline asm
	st.global.u16 	[%rd128+768], %rs37;
	ld.global.f32 	%f38, [%rd127+2048];
	// begin inline asm
	{  cvt.rn.f16.f32 %rs38, %f38;}

	// end inline asm
	st.global.u16 	[%rd128+1024], %rs38;
	ld.global.f32 	%f39, [%rd109+-1536];
	// begin inline asm
	{  cvt.rn.f16.f32 %rs39, %f39;}

	// end inline asm
	st.global.u16 	[%rd111+-768], %rs39;
	ld.global.f32 	%f40, [%rd109+-1024];
	// begin inline asm
	{  cvt.rn.f16.f32 %rs40, %f40;}

	// end inline asm
	st.global.u16 	[%rd111+-512], %rs40;
	ld.global.f32 	%f41, [%rd109+-512];
	// begin inline asm
	{  cvt.rn.f16.f32 %rs41, %f41;}

	// end inline asm
	st.global.u16 	[%rd111+-256], %rs41;
	ld.global.f32 	%f42, [%rd109];
	// begin inline asm
	{  cvt.rn.f16.f32 %rs42, %f42;}

	// end inline asm
	st.global.u16 	[%rd111], %rs42;
	ld.global.f32 	%f43, [%rd109+512];
	// begin inline asm
	{  cvt.rn.f16.f32 %rs43, %f43;}

	// end inline asm
	st.global.u16 	[%rd111+256], %rs43;
	ld.global.f32 	%f44, [%rd109+1024];
	// begin inline asm
	{  cvt.rn.f16.f32 %rs44, %f44;}

	// end inline asm
	st.global.u16 	[%rd111+512], %rs44;
	ld.global.f32 	%f45, [%rd109+1536];
	// begin inline asm
	{  cvt.rn.f16.f32 %rs45, %f45;}

	// end inline asm
	st.global.u16 	[%rd111+768], %rs45;
	add.s32 	%r90, %r90, 16;
	add.s32 	%r89, %r89, 2048;
	add.s64 	%rd128, %rd128, 4096;
	add.s64 	%rd127, %rd127, 8192;
	setp.eq.s32 	%p44, %r90, 0;
	@%p44 bra 	$L__BB4_79;
	bra.uni 	$L__BB4_78;
$L__BB4_79:
	setp.eq.s32 	%p45, %r10, 0;
	@%p45 bra 	$L__BB4_88;
	and.b32  	%r30, %r60, 7;
	setp.lt.u32 	%p46, %r10, 8;
	@%p46 bra 	$L__BB4_82;
	shl.b32 	%r83, %r93, 7;
	add.s32 	%r84, %r83, %r4;
	mul.wide.s32 	%rd112, %r84, 4;
	add.s64 	%rd113, %rd7, %rd112;
	ld.global.f32 	%f46, [%rd113];
	// begin inline asm
	{  cvt.rn.f16.f32 %rs46, %f46;}

	// end inline asm
	mul.wide.s32 	%rd114, %r84, 2;
	add.s64 	%rd115, %rd8, %rd114;
	st.global.u16 	[%rd115], %rs46;
	ld.global.f32 	%f47, [%rd113+512];
	// begin inline asm
	{  cvt.rn.f16.f32 %rs47, %f47;}

	// end inline asm
	st.global.u16 	[%rd115+256], %rs47;
	ld.global.f32 	%f48, [%rd113+1024];
	// begin inline asm
	{  cvt.rn.f16.f32 %rs48, %f48;}

	// end inline asm
	st.global.u16 	[%rd115+512], %rs48;
	ld.global.f32 	%f49, [%rd113+1536];
	// begin inline asm
	{  cvt.rn.f16.f32 %rs49, %f49;}

	// end inline asm
	st.global.u16 	[%rd115+768], %rs49;
	ld.global.f32 	%f50, [%rd113+2048];
	// begin inline asm
	{  cvt.rn.f16.f32 %rs50, %f50;}

	// end inline asm
	st.global.u16 	[%rd115+1024], %rs50;
	ld.global.f32 	%f51, [%rd113+2560];
	// begin inline asm
	{  cvt.rn.f16.f32 %rs51, %f51;}

	// end inline asm
	st.global.u16 	[%rd115+1280], %rs51;
	ld.global.f32 	%f52, [%rd113+3072];
	// begin inline asm
	{  cvt.rn.f16.f32 %rs52, %f52;}

	// end inline asm
	st.global.u16 	[%rd115+1536], %rs52;
	ld.global.f32 	%f53, [%rd113+3584];
	// begin inline asm
	{  cvt.rn.f16.f32 %rs53, %f53;}

	// end inline asm
	st.global.u16 	[%rd115+1792], %rs53;
	add.s32 	%r93, %r93, 8;
$L__BB4_82:
	setp.eq.s32 	%p47, %r30, 0;
	@%p47 bra 	$L__BB4_88;
	and.b32  	%r33, %r60, 3;
	setp.lt.u32 	%p48, %r30, 4;
	@%p48 bra 	$L__BB4_85;
	shl.b32 	%r85, %r93, 7;
	add.s32 	%r86, %r85, %r4;
	mul.wide.s32 	%rd116, %r86, 4;
	add.s64 	%rd117, %rd7, %rd116;
	ld.global.f32 	%f54, [%rd117];
	// begin inline asm
	{  cvt.rn.f16.f32 %rs54, %f54;}

	// end inline asm
	mul.wide.s32 	%rd118, %r86, 2;
	add.s64 	%rd119, %rd8, %rd118;
	st.global.u16 	[%rd119], %rs54;
	ld.global.f32 	%f55, [%rd117+512];
	// begin inline asm
	{  cvt.rn.f16.f32 %rs55, %f55;}

	// end inline asm
	st.global.u16 	[%rd119+256], %rs55;
	ld.global.f32 	%f56, [%rd117+1024];
	// begin inline asm
	{  cvt.rn.f16.f32 %rs56, %f56;}

	// end inline asm
	st.global.u16 	[%rd119+512], %rs56;
	ld.global.f32 	%f57, [%rd117+1536];
	// begin inline asm
	{  cvt.rn.f16.f32 %rs57, %f57;}

	// end inline asm
	st.global.u16 	[%rd119+768], %rs57;
	add.s32 	%r93, %r93, 4;
$L__BB4_85:
	setp.eq.s32 	%p49, %r33, 0;
	@%p49 bra 	$L__BB4_88;
	add.s64 	%rd19, %rd1, %rd39;
	shl.b32 	%r87, %r93, 7;
	add.s32 	%r96, %r4, %r87;
	shl.b64 	%rd121, %rd3, 2;
	add.s64 	%rd20, %rd2, %rd121;
	neg.s32 	%r95, %r33;
$L__BB4_87:
	.pragma "nounroll";
	mul.wide.s32 	%rd122, %r96, 2;
	add.s64 	%rd123, %rd19, %rd122;
	mul.wide.s32 	%rd124, %r96, 4;
	add.s64 	%rd125, %rd20, %rd124;
	ld.global.f32 	%f58, [%rd125];
	// begin inline asm
	{  cvt.rn.f16.f32 %rs58, %f58;}

	// end inline asm
	st.global.u16 	[%rd123], %rs58;
	add.s32 	%r96, %r96, 128;
	add.s32 	%r95, %r95, 1;
	setp.eq.s32 	%p50, %r95, 0;
	@%p50 bra 	$L__BB4_88;
	bra.uni 	$L__BB4_87;
$L__BB4_88:
	ret;

}


// ===== COMPILED SASS (sm_100) =====

	.target	sm_100

	.elftype	@"ET_EXEC"


//--------------------- .note.nv.tkinfo           --------------------------
	.section	.note.nv.tkinfo,"",@"SHT_NOTE"
	.sectionflags	@"SHF_NOTE_NV_TKINFO"
	.tkinfo
        /*0018*/ 	.word	0x00000002
        /*0030*/ 	.string	""
        /*0030*/ 	.string	"ptxas"
        /*0030*/ 	.string	"Cuda compilation tools, release 13.0, V13.0.88"
        /*0030*/ 	.string	"Build cuda_13.0.r13.0/compiler.36424714_0"
        /*0030*/ 	.string	"-arch sm_100 -m 64 "



//--------------------- .note.nv.cuinfo           --------------------------
	.section	.note.nv.cuinfo,"",@"SHT_NOTE"
	.sectionflags	@"SHF_NOTE_NV_CUINFO"
        /*0018*/ 	.short	0x0002
        /*001a*/ 	.short	0x0064
        /*001c*/ 	.short	0x0082
	.zero		2


//--------------------- .nv.info                  --------------------------
	.section	.nv.info,"",@"SHT_CUDA_INFO"
	.align	4


	//----- nvinfo : EIATTR_REGCOUNT
	.align		4
        /*0000*/ 	.byte	0x04, 0x2f
        /*0002*/ 	.short	(.L_44 - .L_43)
	.align		4
.L_43:
        /*0004*/ 	.word	index@(_Z12TensorCoreMMP6__halfS0_Pfiii)
        /*0008*/ 	.word	0x00000028


	//----- nvinfo : EIATTR_FRAME_SIZE
	.align		4
.L_44:
        /*000c*/ 	.byte	0x04, 0x11
        /*000e*/ 	.short	(.L_46 - .L_45)
	.align		4
.L_45:
        /*0010*/ 	.word	index@(_Z12TensorCoreMMP6__halfS0_Pfiii)
        /*0014*/ 	.word	0x00000000


	//----- nvinfo : EIATTR_REGCOUNT
	.align		4
.L_46:
        /*0018*/ 	.byte	0x04, 0x2f
        /*001a*/ 	.short	(.L_48 - .L_47)
	.align		4
.L_47:
        /*001c*/ 	.word	index@(_ZN3cub18CUB_300001_SM_10006detail11EmptyKernelIvEEvv)
        /*0020*/ 	.word	0x00000004


	//----- nvinfo : EIATTR_FRAME_SIZE
	.align		4
.L_48:
        /*0024*/ 	.byte	0x04, 0x11
        /*0026*/ 	.short	(.L_50 - .L_49)
	.align		4
.L_49:
        /*0028*/ 	.word	index@(_ZN3cub18CUB_300001_SM_10006detail11EmptyKernelIvEEvv)
        /*002c*/ 	.word	0x00000000


	//----- nvinfo : EIATTR_REGCOUNT
	.align		4
.L_50:
        /*0030*/ 	.byte	0x04, 0x2f
        /*0032*/ 	.short	(.L_52 - .L_51)
	.align		4
.L_51:
        /*0034*/ 	.word	index@(_ZN3cub18CUB_300001_SM_10006detail8for_each13static_kernelINS2_12policy_hub_t12policy_500_tEmN6thrust24THRUST_300001_SM_1000_NS8cuda_cub20__uninitialized_fill7functorINS7_10device_ptrIfEEfEEEEvT0_T1_)
        /*0038*/ 	.word	0x00000008


	//----- nvinfo : EIATTR_FRAME_SIZE
	.align		4
.L_52:
        /*003c*/ 	.byte	0x04, 0x11
        /*003e*/ 	.short	(.L_54 - .L_53)
	.align		4
.L_53:
        /*0040*/ 	.word	index@(_ZN3cub18CUB_300001_SM_10006detail8for_each13static_kernelINS2_12policy_hub_t12policy_500_tEmN6thrust24THRUST_300001_SM_1000_NS8cuda_cub20__uninitialized_fill7functorINS7_10device_ptrIfEEfEEEEvT0_T1_)
        /*0044*/ 	.word	0x00000000


	//----- nvinfo : EIATTR_REGCOUNT
	.align		4
.L_54:
        /*0048*/ 	.byte	0x04, 0x2f
        /*004a*/ 	.short	(.L_56 - .L_55)
	.align		4
.L_55:
        /*004c*/ 	.word	index@(_ZN3cub18CUB_300001_SM_10006detail9transform16transform_kernelINS2_10policy_hubILb1EN4cuda3std3__45tupleIJN6thrust24THRUST_300001_SM_1000_NS7pointerIfNSA_8cuda_cub3tagENSA_11use_defaultESE_EEEEEE10policy1000EiNS7_10__identityENSA_10device_ptrI6__halfEEJPfEEEvT0_iT1_T2_DpNS2_10kernel_argIT3_EE)
        /*0050*/ 	.word	0x0000001d


	//----- nvinfo : EIATTR_FRAME_SIZE
	.align		4
.L_56:
        /*0054*/ 	.byte	0x04, 0x11
        /*0056*/ 	.short	(.L_58 - .L_57)
	.align		4
.L_57:
        /*0058*/ 	.word	index@(_ZN3cub18CUB_300001_SM_10006detail9transform16transform_kernelINS2_10policy_hubILb1EN4cuda3std3__45tupleIJN6thrust24THRUST_300001_SM_1000_NS7pointerIfNSA_8cuda_cub3tagENSA_11use_defaultESE_EEEEEE10policy1000EiNS7_10__identityENSA_10device_ptrI6__halfEEJPfEEEvT0_iT1_T2_DpNS2_10kernel_argIT3_EE)
        /*005c*/ 	.word	0x00000000


	//----- nvinfo : EIATTR_REGCOUNT
	.align		4
.L_58:
        /*0060*/ 	.byte	0x04, 0x2f
        /*0062*/ 	.short	(.L_60 - .L_59)
	.align		4
.L_59:
        /*0064*/ 	.word	index@(_ZN3cub18CUB_300001_SM_10006detail9transform16transform_kernelINS2_10policy_hubILb1EN4cuda3std3__45tupleIJN6thrust24THRUST_300001_SM_1000_NS7pointerIfNSA_8cuda_cub3tagENSA_11use_defaultESE_EEEEEE10policy1000ElNS7_10__identityENSA_10device_ptrI6__halfEEJPfEEEvT0_iT1_T2_DpNS2_10kernel_argIT3_EE)
        /*0068*/ 	.word	0x0000001a


	//----- nvinfo : EIATTR_FRAME_SIZE
	.align		4
.L_60:
        /*006c*/ 	.byte	0x04, 0x11
        /*006e*/ 	.short	(.L_62 - .L_61)
	.align		4
.L_61:
        /*0070*/ 	.word	index@(_ZN3cub18CUB_300001_SM_10006detail9transform16transform_kernelINS2_10policy_hubILb1EN4cuda3std3__45tupleIJN6thrust24THRUST_300001_SM_1000_NS7pointerIfNSA_8cuda_cub3tagENSA_11use_defaultESE_EEEEEE10policy1000ElNS7_10__identityENSA_10device_ptrI6__halfEEJPfEEEvT0_iT1_T2_DpNS2_10kernel_argIT3_EE)
        /*0074*/ 	.word	0x00000000


	//----- nvinfo : EIATTR_MIN_STACK_SIZE
	.align		4
.L_62:
        /*0078*/ 	.byte	0x04, 0x12
        /*007a*/ 	.short	(.L_64 - .L_63)
	.align		4
.L_63:
        /*007c*/ 	.word	index@(_ZN3cub18CUB_300001_SM_10006detail9transform16transform_kernelINS2_10policy_hubILb1EN4cuda3std3__45tupleIJN6thrust24THRUST_300001_SM_1000_NS7pointerIfNSA_8cuda_cub3tagENSA_11use_defaultESE_EEEEEE10policy1000ElNS7_10__identityENSA_10device_ptrI6__halfEEJPfEEEvT0_iT1_T2_DpNS2_10kernel_argIT3_EE)
        /*0080*/ 	.word	0x00000000


	//----- nvinfo : EIATTR_MIN_STACK_SIZE
	.align		4
.L_64:
        /*0084*/ 	.byte	0x04, 0x12
        /*0086*/ 	.short	(.L_66 - .L_65)
	.align		4
.L_65:
        /*0088*/ 	.word	index@(_ZN3cub18CUB_300001_SM_10006detail9transform16transform_kernelINS2_10policy_hubILb1EN4cuda3std3__45tupleIJN6thrust24THRUST_300001_SM_1000_NS7pointerIfNSA_8cuda_cub3tagENSA_11use_defaultESE_EEEEEE10policy1000EiNS7_10__identityENSA_10device_ptrI6__halfEEJPfEEEvT0_iT1_T2_DpNS2_10kernel_argIT3_EE)
        /*008c*/ 	.word	0x00000000


	//----- nvinfo : EIATTR_MIN_STACK_SIZE
	.align		4
.L_66:
        /*0090*/ 	.byte	0x04, 0x12
        /*0092*/ 	.short	(.L_68 - .L_67)
	.align		4
.L_67:
        /*0094*/ 	.word	index@(_ZN3cub18CUB_300001_SM_10006detail8for_each13static_kernelINS2_12policy_hub_t12policy_500_tEmN6thrust24THRUST_300001_SM_1000_NS8cuda_cub20__uninitialized_fill7functorINS7_10device_ptrIfEEfEEEEvT0_T1_)
        /*0098*/ 	.word	0x00000000


	//----- nvinfo : EIATTR_MIN_STACK_SIZE
	.align		4
.L_68:
        /*009c*/ 	.byte	0x04, 0x12
        /*009e*/ 	.short	(.L_70 - .L_69)
	.align		4
.L_69:
        /*00a0*/ 	.word	index@(_ZN3cub18CUB_300001_SM_10006detail11EmptyKernelIvEEvv)
        /*00a4*/ 	.word	0x00000000


	//----- nvinfo : EIATTR_MIN_STACK_SIZE
	.align		4
.L_70:
        /*00a8*/ 	.byte	0x04, 0x12
        /*00aa*/ 	.short	(.L_72 - .L_71)
	.align		4
.L_71:
        /*00ac*/ 	.word	index@(_Z12TensorCoreMMP6__halfS0_Pfiii)
        /*00b0*/ 	.word	0x00000000
.L_72:


//--------------------- .nv.compat                --------------------------
	.section	.nv.compat,"",@"SHT_CUDA_COMPAT_INFO"
	.align	4
        /*0000*/ 	.byte	0x02, 0x09, 0x00, 0x00, 0x02, 0x02, 0x01, 0x00, 0x02, 0x05, 0x05, 0x00, 0x03, 0x07, 0x01, 0x01
        /*0010*/ 	.byte	0x02, 0x03, 0x00, 0x00, 0x02, 0x06, 0x01, 0x00, 0x04, 0x0b, 0x08, 0x00, 0x09, 0x00, 0x00, 0x00
        /*0020*/ 	.byte	0x00, 0x00, 0x00, 0x00


//--------------------- .nv.info._ZN3cub18CUB_300001_SM_10006detail9transform16transform_kernelINS2_10policy_hubILb1EN4cuda3std3__45tupleIJN6thrust24THRUST_300001_SM_1000_NS7pointerIfNSA_8cuda_cub3tagENSA_11use_defaultESE_EEEEEE10policy1000ElNS7_10__identityENSA_10device_ptrI6__halfEEJPfEEEvT0_iT1_T2_DpNS2_10kernel_argIT3_EE --------------------------
	.section	.nv.info._ZN3cub18CUB_300001_SM_10006detail9transform16transform_kernelINS2_10policy_hubILb1EN4cuda3std3__45tupleIJN6thrust24THRUST_300001_SM_1000_NS7pointerIfNSA_8cuda_cub3tagENSA_11use_defaultESE_EEEEEE10policy1000ElNS7_10__identityENSA_10device_ptrI6__halfEEJPfEEEvT0_iT1_T2_DpNS2_10kernel_argIT3_EE,"",@"SHT_CUDA_INFO"
	.sectionflags	@""
	.align	4


	//----- nvinfo : EIATTR_CUDA_API_VERSION
	.align		4
        /*0000*/ 	.byte	0x04, 0x37
        /*0002*/ 	.short	(.L_74 - .L_73)
.L_73:
        /*0004*/ 	.word	0x00000082


	//----- nvinfo : EIATTR_KPARAM_INFO
	.align		4
.L_74:
        /*0008*/ 	.byte	0x04, 0x17
        /*000a*/ 	.short	(.L_76 - .L_75)
.L_75:
        /*000c*/ 	.word	0x00000000
        /*0010*/ 	.short	0x0004
        /*0012*/ 	.short	0x0018
        /*0014*/ 	.byte	0x00, 0xf0, 0x41, 0x00


	//----- nvinfo : EIATTR_KPARAM_INFO
	.align		4
.L_76:
        /*0018*/ 	.byte	0x04, 0x17
        /*001a*/ 	.short	(.L_78 - .L_77)
.L_77:
        /*001c*/ 	.word	0x00000000
        /*0020*/ 	.short	0x0003
        /*0022*/ 	.short	0x0010
        /*0024*/ 	.byte	0x00, 0xf0, 0x21, 0x00


	//----- nvinfo : EIATTR_KPARAM_INFO
	.align		4
.L_78:
        /*0028*/ 	.byte	0x04, 0x17
        /*002a*/ 	.short	(.L_80 - .L_79)
.L_79:
        /*002c*/ 	.word	0x00000000
        /*0030*/ 	.short	0x0002
        /*0032*/ 	.short	0x000c
        /*0034*/ 	.byte	0x00, 0xf0, 0x05, 0x00


	//----- nvinfo : EIATTR_KPARAM_INFO
	.align		4
.L_80:
        /*0038*/ 	.byte	0x04, 0x17
        /*003a*/ 	.short	(.L_82 - .L_81)
.L_81:
        /*003c*/ 	.word	0x00000000
        /*0040*/ 	.short	0x0001
        /*0042*/ 	.short	0x0008
        /*0044*/ 	.byte	0x00, 0xf0, 0x11, 0x00


	//----- nvinfo : EIATTR_KPARAM_INFO
	.align		4
.L_82:
        /*0048*/ 	.byte	0x04, 0x17
        /*004a*/ 	.short	(.L_84 - .L_83)
.L_83:
        /*004c*/ 	.word	0x00000000
        /*0050*/ 	.short	0x0000
        /*0052*/ 	.short	0x0000
        /*0054*/ 	.byte	0x00, 0xf0, 0x21, 0x00


	//----- nvinfo : EIATTR_SPARSE_MMA_MASK
	.align		4
.L_84:
        /*0058*/ 	.byte	0x03, 0x50
        /*005a*/ 	.short	0x0000


	//----- nvinfo : EIATTR_MAXREG_COUNT
	.align		4
        /*005c*/ 	.byte	0x03, 0x1b
        /*005e*/ 	.short	0x00ff


	//----- nvinfo : EIATTR_MERCURY_ISA_VERSION
	.align		4
        /*0060*/ 	.byte	0x03, 0x5f
        /*0062*/ 	.short	0x0101


	//----- nvinfo : EIATTR_VRC_CTA_INIT_COUNT
	.align		4
        /*0064*/ 	.byte	0x02, 0x4a
	.zero		1
	.zero		1


	//----- nvinfo : EIATTR_EXIT_INSTR_OFFSETS
	.align		4
        /*0068*/ 	.byte	0x04, 0x1c
        /*006a*/ 	.short	(.L_86 - .L_85)


	//   ....[0]....
.L_85:
        /*006c*/ 	.word	0x00000310


	//   ....[1]....
        /*0070*/ 	.word	0x000012d0


	//   ....[2]....
        /*0074*/ 	.word	0x00001780


	//   ....[3]....
        /*0078*/ 	.word	0x000019d0


	//   ....[4]....
        /*007c*/ 	.word	0x00001aa0


	//   ....[5]....
        /*0080*/ 	.word	0x00001ad0


	//   ....[6]....
        /*0084*/ 	.word	0x00002110


	//   ....[7]....
        /*0088*/ 	.word	0x00002390


	//   ....[8]....
        /*008c*/ 	.word	0x00002510


	//   ....[9]....
        /*0090*/ 	.word	0x00002610


	//----- nvinfo : EIATTR_MAX_THREADS
	.align		4
.L_86:
        /*0094*/ 	.byte	0x04, 0x05
        /*0096*/ 	.short	(.L_88 - .L_87)
.L_87:
        /*0098*/ 	.word	0x00000080
        /*009c*/ 	.word	0x00000001
        /*00a0*/ 	.word	0x00000001


	//----- nvinfo : EIATTR_CRS_STACK_SIZE
	.align		4
.L_88:
        /*00a4*/ 	.byte	0x04, 0x1e
        /*00a6*/ 	.short	(.L_90 - .L_89)
.L_89:
        /*00a8*/ 	.word	0x00000000


	//----- nvinfo : EIATTR_CBANK_PARAM_SIZE
	.align		4
.L_90:
        /*00ac*/ 	.byte	0x03, 0x19
        /*00ae*/ 	.short	0x0028


	//----- nvinfo : EIATTR_PARAM_CBANK
	.align		4
        /*00b0*/ 	.byte	0x04, 0x0a
        /*00b2*/ 	.short	(.L_92 - .L_91)
	.align		4
.L_91:
        /*00b4*/ 	.word	index@(.nv.constant0._ZN3cub18CUB_300001_SM_10006detail9transform16transform_kernelINS2_10policy_hubILb1EN4cuda3std3__45tupleIJN6thrust24THRUST_300001_SM_1000_NS7pointerIfNSA_8cuda_cub3tagENSA_11use_defaultESE_EEEEEE10policy1000ElNS7_10__identityENSA_10device_ptrI6__halfEEJPfEEEvT0_iT1_T2_DpNS2_10kernel_argIT3_EE)
        /*00b8*/ 	.short	0x0380
        /*00ba*/ 	.short	0x0028


	//----- nvinfo : EIATTR_SW_WAR
	.align		4
.L_92:
        /*00bc*/ 	.byte	0x04, 0x36
        /*00be*/ 	.short	(.L_94 - .L_93)
.L_93:
        /*00c0*/ 	.word	0x00000008
.L_94:


//--------------------- .nv.info._ZN3cub18CUB_300001_SM_10006detail9transform16transform_kernelINS2_10policy_hubILb1EN4cuda3std3__45tupleIJN6thrust24THRUST_300001_SM_1000_NS7pointerIfNSA_8cuda_cub3tagENSA_11use_defaultESE_EEEEEE10policy1000EiNS7_10__identityENSA_10device_ptrI6__halfEEJPfEEEvT0_iT1_T2_DpNS2_10kernel_argIT3_EE --------------------------
	.section	.nv.info._ZN3cub18CUB_300001_SM_10006detail9transform16transform_kernelINS2_10policy_hubILb1EN4cuda3std3__45tupleIJN6thrust24THRUST_300001_SM_1000_NS7pointerIfNSA_8cuda_cub3tagENSA_11use_defaultESE_EEEEEE10policy1000EiNS7_10__identityENSA_10device_ptrI6__halfEEJPfEEEvT0_iT1_T2_DpNS2_10kernel_argIT3_EE,"",@"SHT_CUDA_INFO"
	.sectionflags	@""
	.align	4


	//----- nvinfo : EIATTR_CUDA_API_VERSION
	.align		4
        /*0000*/ 	.byte	0x04, 0x37
        /*0002*/ 	.short	(.L_96 - .L_95)
.L_95:
        /*0004*/ 	.word	0x00000082


	//----- nvinfo : EIATTR_KPARAM_INFO
	.align		4
.L_96:
        /*0008*/ 	.byte	0x04, 0x17
        /*000a*/ 	.short	(.L_98 - .L_97)
.L_97:
        /*000c*/ 	.word	0x00000000
        /*0010*/ 	.short	0x0004
        /*0012*/ 	.short	0x0018
        /*0014*/ 	.byte	0x00, 0xf0, 0x41, 0x00


	//----- nvinfo : EIATTR_KPARAM_INFO
	.align		4
.L_98:
        /*0018*/ 	.byte	0x04, 0x17
        /*001a*/ 	.short	(.L_100 - .L_99)
.L_99:
        /*001c*/ 	.word	0x00000000
        /*0020*/ 	.short	0x0003
        /*0022*/ 	.short	0x0010
        /*0024*/ 	.byte	0x00, 0xf0, 0x21, 0x00


	//----- nvinfo : EIATTR_KPARAM_INFO
	.align		4
.L_100:
        /*0028*/ 	.byte	0x04, 0x17
        /*002a*/ 	.short	(.L_102 - .L_101)
.L_101:
        /*002c*/ 	.word	0x00000000
        /*0030*/ 	.short	0x0002
        /*0032*/ 	.short	0x0008
        /*0034*/ 	.byte	0x00, 0xf0, 0x05, 0x00


	//----- nvinfo : EIATTR_KPARAM_INFO
	.align		4
.L_102:
        /*0038*/ 	.byte	0x04, 0x17
        /*003a*/ 	.short	(.L_104 - .L_103)
.L_103:
        /*003c*/ 	.word	0x00000000
        /*0040*/ 	.short	0x0001
        /*0042*/ 	.short	0x0004
        /*0044*/ 	.byte	0x00, 0xf0, 0x11, 0x00


	//----- nvinfo : EIATTR_KPARAM_INFO
	.align		4
.L_104:
        /*0048*/ 	.byte	0x04, 0x17
        /*004a*/ 	.short	(.L_106 - .L_105)
.L_105:
        /*004c*/ 	.word	0x00000000
        /*0050*/ 	.short	0x0000
        /*0052*/ 	.short	0x0000
        /*0054*/ 	.byte	0x00, 0xf0, 0x11, 0x00


	//----- nvinfo : EIATTR_SPARSE_MMA_MASK
	.align		4
.L_106:
        /*0058*/ 	.byte	0x03, 0x50
        /*005a*/ 	.short	0x0000


	//----- nvinfo : EIATTR_MAXREG_COUNT
	.align		4
        /*005c*/ 	.byte	0x03, 0x1b
        /*005e*/ 	.short	0x00ff


	//----- nvinfo : EIATTR_MERCURY_ISA_VERSION
	.align		4
        /*0060*/ 	.byte	0x03, 0x5f
        /*0062*/ 	.short	0x0101


	//----- nvinfo : EIATTR_VRC_CTA_INIT_COUNT
	.align		4
        /*0064*/ 	.byte	0x02, 0x4a
	.zero		1
	.zero		1


	//----- nvinfo : EIATTR_EXIT_INSTR_OFFSETS
	.align		4
        /*0068*/ 	.byte	0x04, 0x1c
        /*006a*/ 	.short	(.L_108 - .L_107)


	//   ....[0]....
.L_107:
        /*006c*/ 	.word	0x000001f0


	//   ....[1]....
        /*0070*/ 	.word	0x000007b0


	//   ....[2]....
        /*0074*/ 	.word	0x00000a40


	//   ....[3]....
        /*0078*/ 	.word	0x00000bc0


	//   ....[4]....
        /*007c*/ 	.word	0x00000cc0


	//   ....[5]....
        /*0080*/ 	.word	0x00000ce0


	//   ....[6]....
        /*0084*/ 	.word	0x00001460


	//   ....[7]....
        /*0088*/ 	.word	0x00001910


	//   ....[8]....
        /*008c*/ 	.word	0x00001b40


	//   ....[9]....
        /*0090*/ 	.word	0x00001bf0


	//----- nvinfo : EIATTR_MAX_THREADS
	.align		4
.L_108:
        /*0094*/ 	.byte	0x04, 0x05
        /*0096*/ 	.short	(.L_110 - .L_109)
.L_109:
        /*0098*/ 	.word	0x00000080
        /*009c*/ 	.word	0x00000001
        /*00a0*/ 	.word	0x00000001


	//----- nvinfo : EIATTR_CRS_STACK_SIZE
	.align		4
.L_110:
        /*00a4*/ 	.byte	0x04, 0x1e
        /*00a6*/ 	.short	(.L_112 - .L_111)
.L_111:
        /*00a8*/ 	.word	0x00000000


	//----- nvinfo : EIATTR_CBANK_PARAM_SIZE
	.align		4
.L_112:
        /*00ac*/ 	.byte	0x03, 0x19
        /*00ae*/ 	.short	0x0028


	//----- nvinfo : EIATTR_PARAM_CBANK
	.align		4
        /*00b0*/ 	.byte	0x04, 0x0a
        /*00b2*/ 	.short	(.L_114 - .L_113)
	.align		4
.L_113:
        /*00b4*/ 	.word	index@(.nv.constant0._ZN3cub18CUB_300001_SM_10006detail9transform16transform_kernelINS2_10policy_hubILb1EN4cuda3std3__45tupleIJN6thrust24THRUST_300001_SM_1000_NS7pointerIfNSA_8cuda_cub3tagENSA_11use_defaultESE_EEEEEE10policy1000EiNS7_10__identityENSA_10device_ptrI6__halfEEJPfEEEvT0_iT1_T2_DpNS2_10kernel_argIT3_EE)
        /*00b8*/ 	.short	0x0380
        /*00ba*/ 	.short	0x0028


	//----- nvinfo : EIATTR_SW_WAR
	.align		4
.L_114:
        /*00bc*/ 	.byte	0x04, 0x36
        /*00be*/ 	.short	(.L_116 - .L_115)
.L_115:
        /*00c0*/ 	.word	0x00000008
.L_116:


//--------------------- .nv.info._ZN3cub18CUB_300001_SM_10006detail8for_each13static_kernelINS2_12policy_hub_t12policy_500_tEmN6thrust24THRUST_300001_SM_1000_NS8cuda_cub20__uninitialized_fill7functorINS7_10device_ptrIfEEfEEEEvT0_T1_ --------------------------
	.section	.nv.info._ZN3cub18CUB_300001_SM_10006detail8for_each13static_kernelINS2_12policy_hub_t12policy_500_tEmN6thrust24THRUST_300001_SM_1000_NS8cuda_cub20__uninitialized_fill7functorINS7_10device_ptrIfEEfEEEEvT0_T1_,"",@"SHT_CUDA_INFO"
	.sectionflags	@""
	.align	4


	//----- nvinfo : EIATTR_CUDA_API_VERSION
	.align		4
        /*0000*/ 	.byte	0x04, 0x37
        /*0002*/ 	.short	(.L_118 - .L_117)
.L_117:
        /*0004*/ 	.word	0x00000082


	//----- nvinfo : EIATTR_KPARAM_INFO
	.align		4
.L_118:
        /*0008*/ 	.byte	0x04, 0x17
        /*000a*/ 	.short	(.L_120 - .L_119)
.L_119:
        /*000c*/ 	.word	0x00000000
        /*0010*/ 	.short	0x0001
        /*0012*/ 	.short	0x0008
        /*0014*/ 	.byte	0x00, 0xf0, 0x41, 0x00


	//----- nvinfo : EIATTR_KPARAM_INFO
	.align		4
.L_120:
        /*0018*/ 	.byte	0x04, 0x17
        /*001a*/ 	.short	(.L_122 - .L_121)
.L_121:
        /*001c*/ 	.word	0x00000000
        /*0020*/ 	.short	0x0000
        /*0022*/ 	.short	0x0000
        /*0024*/ 	.byte	0x00, 0xf0, 0x21, 0x00


	//----- nvinfo : EIATTR_SPARSE_MMA_MASK
	.align		4
.L_122:
        /*0028*/ 	.byte	0x03, 0x50
        /*002a*/ 	.short	0x0000


	//----- nvinfo : EIATTR_MAXREG_COUNT
	.align		4
        /*002c*/ 	.byte	0x03, 0x1b
        /*002e*/ 	.short	0x00ff


	//----- nvinfo : EIATTR_MERCURY_ISA_VERSION
	.align		4
        /*0030*/ 	.byte	0x03, 0x5f
        /*0032*/ 	.short	0x0101


	//----- nvinfo : EIATTR_VRC_CTA_INIT_COUNT
	.align		4
        /*0034*/ 	.byte	0x02, 0x4a
	.zero		1
	.zero		1


	//----- nvinfo : EIATTR_EXIT_INSTR_OFFSETS
	.align		4
        /*0038*/ 	.byte	0x04, 0x1c
        /*003a*/ 	.short	(.L_124 - .L_123)


	//   ....[0]....
.L_123:
        /*003c*/ 	.word	0x00000130


	//   ....[1]....
        /*0040*/ 	.word	0x00000230


	//   ....[2]....
        /*0044*/ 	.word	0x00000260


	//----- nvinfo : EIATTR_MAX_THREADS
	.align		4
.L_124:
        /*0048*/ 	.byte	0x04, 0x05
        /*004a*/ 	.short	(.L_126 - .L_125)
.L_125:
        /*004c*/ 	.word	0x00000100
        /*0050*/ 	.word	0x00000001
        /*0054*/ 	.word	0x00000001


	//----- nvinfo : EIATTR_CBANK_PARAM_SIZE
	.align		4
.L_126:
        /*0058*/ 	.byte	0x03, 0x19
        /*005a*/ 	.short	0x0018


	//----- nvinfo : EIATTR_PARAM_CBANK
	.align		4
        /*005c*/ 	.byte	0x04, 0x0a
        /*005e*/ 	.short	(.L_128 - .L_127)
	.align		4
.L_127:
        /*0060*/ 	.word	index@(.nv.constant0._ZN3cub18CUB_300001_SM_10006detail8for_each13static_kernelINS2_12policy_hub_t12policy_500_tEmN6thrust24THRUST_300001_SM_1000_NS8cuda_cub20__uninitialized_fill7functorINS7_10device_ptrIfEEfEEEEvT0_T1_)
        /*0064*/ 	.short	0x0380
        /*0066*/ 	.short	0x0018


	//----- nvinfo : EIATTR_SW_WAR
	.align		4
.L_128:
        /*0068*/ 	.byte	0x04, 0x36
        /*006a*/ 	.short	(.L_130 - .L_129)
.L_129:
        /*006c*/ 	.word	0x00000008
.L_130:


//--------------------- .nv.info._ZN3cub18CUB_300001_SM_10006detail11EmptyKernelIvEEvv --------------------------
	.section	.nv.info._ZN3cub18CUB_300001_SM_10006detail11EmptyKernelIvEEvv,"",@"SHT_CUDA_INFO"
	.sectionflags	@""
	.align	4


	//----- nvinfo : EIATTR_CUDA_API_VERSION
	.align		4
        /*0000*/ 	.byte	0x04, 0x37
        /*0002*/ 	.short	(.L_132 - .L_131)
.L_131:
        /*0004*/ 	.word	0x00000082


	//----- nvinfo : EIATTR_SPARSE_MMA_MASK
	.align		4
.L_132:
        /*0008*/ 	.byte	0x03, 0x50
        /*000a*/ 	.short	0x0000


	//----- nvinfo : EIATTR_MAXREG_COUNT
	.align		4
        /*000c*/ 	.byte	0x03, 0x1b
        /*000e*/ 	.short	0x00ff


	//----- nvinfo : EIATTR_MERCURY_ISA_VERSION
	.align		4
        /*0010*/ 	.byte	0x03, 0x5f
        /*0012*/ 	.short	0x0101


	//----- nvinfo : EIATTR_VRC_CTA_INIT_COUNT
	.align		4
        /*0014*/ 	.byte	0x02, 0x4a
	.zero		1
	.zero		1


	//----- nvinfo : EIATTR_EXIT_INSTR_OFFSETS
	.align		4
        /*0018*/ 	.byte	0x04, 0x1c
        /*001a*/ 	.short	(.L_134 - .L_133)


	//   ....[0]....
.L_133:
        /*001c*/ 	.word	0x00000010


	//----- nvinfo : EIATTR_SW_WAR
	.align		4
.L_134:
        /*0020*/ 	.byte	0x04, 0x36
        /*0022*/ 	.short	(.L_136 - .L_135)
.L_135:
        /*0024*/ 	.word	0x00000008
.L_136:


//--------------------- .nv.info._Z12TensorCoreMMP6__halfS0_Pfiii --------------------------
	.section	.nv.info._Z12TensorCoreMMP6__halfS0_Pfiii,"",@"SHT_CUDA_INFO"
	.sectionflags	@""
	.align	4


	//----- nvinfo : EIATTR_CUDA_API_VERSION
	.align		4
        /*0000*/ 	.byte	0x04, 0x37
        /*0002*/ 	.short	(.L_138 - .L_137)
.L_137:
        /*0004*/ 	.word	0x00000082


	//----- nvinfo : EIATTR_KPARAM_INFO
	.align		4
.L_138:
        /*0008*/ 	.byte	0x04, 0x17
        /*000a*/ 	.short	(.L_140 - .L_139)
.L_139:
        /*000c*/ 	.word	0x00000000
        /*0010*/ 	.short	0x0005
        /*0012*/ 	.short	0x0020
        /*0014*/ 	.byte	0x00, 0xf0, 0x11, 0x00


	//----- nvinfo : EIATTR_KPARAM_INFO
	.align		4
.L_140:
        /*0018*/ 	.byte	0x04, 0x17
        /*001a*/ 	.short	(.L_142 - .L_141)
.L_141:
        /*001c*/ 	.word	0x00000000
        /*0020*/ 	.short	0x0004
        /*0022*/ 	.short	0x001c
        /*0024*/ 	.byte	0x00, 0xf0, 0x11, 0x00


	//----- nvinfo : EIATTR_KPARAM_INFO
	.align		4
.L_142:
        /*0028*/ 	.byte	0x04, 0x17
        /*002a*/ 	.short	(.L_144 - .L_143)
.L_143:
        /*002c*/ 	.word	0x00000000
        /*0030*/ 	.short	0x0003
        /*0032*/ 	.short	0x0018
        /*0034*/ 	.byte	0x00, 0xf0, 0x11, 0x00


	//----- nvinfo : EIATTR_KPARAM_INFO
	.align		4
.L_144:
        /*0038*/ 	.byte	0x04, 0x17
        /*003a*/ 	.short	(.L_146 - .L_145)
.L_145:
        /*003c*/ 	.word	0x00000000
        /*0040*/ 	.short	0x0002
        /*0042*/ 	.short	0x0010
        /*0044*/ 	.byte	0x00, 0xf5, 0x21, 0x00


	//----- nvinfo : EIATTR_KPARAM_INFO
	.align		4
.L_146:
        /*0048*/ 	.byte	0x04, 0x17
        /*004a*/ 	.short	(.L_148 - .L_147)
.L_147:
        /*004c*/ 	.word	0x00000000
        /*0050*/ 	.short	0x0001
        /*0052*/ 	.short	0x0008
        /*0054*/ 	.byte	0x00, 0xf5, 0x21, 0x00


	//----- nvinfo : EIATTR_KPARAM_INFO
	.align		4
.L_148:
        /*0058*/ 	.byte	0x04, 0x17
        /*005a*/ 	.short	(.L_150 - .L_149)
.L_149:
        /*005c*/ 	.word	0x00000000
        /*0060*/ 	.short	0x0000
        /*0062*/ 	.short	0x0000
        /*0064*/ 	.byte	0x00, 0xf5, 0x21, 0x00


	//----- nvinfo : EIATTR_SPARSE_MMA_MASK
	.align		4
.L_150:
        /*0068*/ 	.byte	0x03, 0x50
        /*006a*/ 	.short	0x0000


	//----- nvinfo : EIATTR_WMMA_USED
	.align		4
        /*006c*/ 	.byte	0x01, 0x2b
	.zero		2


	//----- nvinfo : EIATTR_MAXREG_COUNT
	.align		4
        /*0070*/ 	.byte	0x03, 0x1b
        /*0072*/ 	.short	0x00ff


	//----- nvinfo : EIATTR_MERCURY_ISA_VERSION
	.align		4
        /*0074*/ 	.byte	0x03, 0x5f
        /*0076*/ 	.short	0x0101


	//----- nvinfo : EIATTR_VRC_CTA_INIT_COUNT
	.align		4
        /*0078*/ 	.byte	0x02, 0x4a
	.zero		1
	.zero		1


	//----- nvinfo : EIATTR_EXIT_INSTR_OFFSETS
	.align		4
        /*007c*/ 	.byte	0x04, 0x1c
        /*007e*/ 	.short	(.L_152 - .L_151)


	//   ....[0]....
.L_151:
        /*0080*/ 	.word	0x000000f0


	//   ....[1]....
        /*0084*/ 	.word	0x00000d70


	//----- nvinfo : EIATTR_CBANK_PARAM_SIZE
	.align		4
.L_152:
        /*0088*/ 	.byte	0x03, 0x19
        /*008a*/ 	.short	0x0024


	//----- nvinfo : EIATTR_PARAM_CBANK
	.align		4
        /*008c*/ 	.byte	0x04, 0x0a
        /*008e*/ 	.short	(.L_154 - .L_153)
	.align		4
.L_153:
        /*0090*/ 	.word	index@(.nv.constant0._Z12TensorCoreMMP6__halfS0_Pfiii)
        /*0094*/ 	.short	0x0380
        /*0096*/ 	.short	0x0024


	//----- nvinfo : EIATTR_SW_WAR
	.align		4
.L_154:
        /*0098*/ 	.byte	0x04, 0x36
        /*009a*/ 	.short	(.L_156 - .L_155)
.L_155:
        /*009c*/ 	.word	0x00000008
.L_156:


//--------------------- .nv.callgraph             --------------------------
	.section	.nv.callgraph,"",@"SHT_CUDA_CALLGRAPH"
	.align	4
	.sectionentsize	8
	.align		4
        /*0000*/ 	.word	0x00000000
	.align		4
        /*0004*/ 	.word	0xffffffff
	.align		4
        /*0008*/ 	.word	0x00000000
	.align		4
        /*000c*/ 	.word	0xfffffffe
	.align		4
        /*0010*/ 	.word	0x00000000
	.align		4
        /*0014*/ 	.word	0xfffffffd
	.align		4
        /*0018*/ 	.word	0x00000000
	.align		4
        /*001c*/ 	.word	0xfffffffc


//--------------------- .nv.constant4             --------------------------
	.section	.nv.constant4,"a",@progbits
	.align	8
	.align		8
.nv.constant4:
        /*0000*/ 	.dword	_ZN34_INTERNAL_a80a49ac_4_k_cu_abf5f3974cuda3std3__45__cpo5beginE
	.align		8
        /*0008*/ 	.dword	_ZN34_INTERNAL_a80a49ac_4_k_cu_abf5f3974cuda3std3__45__cpo3endE
	.align		8
        /*0010*/ 	.dword	_ZN34_INTERNAL_a80a49ac_4_k_cu_abf5f3974cuda3std3__45__cpo6cbeginE
	.align		8
        /*0018*/ 	.dword	_ZN34_INTERNAL_a80a49ac_4_k_cu_abf5f3974cuda3std3__45__cpo4cendE
	.align		8
        /*0020*/ 	.dword	_ZN34_INTERNAL_a80a49ac_4_k_cu_abf5f3974cuda3std3__45__cpo6rbeginE
	.align		8
        /*0028*/ 	.dword	_ZN34_INTERNAL_a80a49ac_4_k_cu_abf5f3974cuda3std3__45__cpo4rendE
	.align		8
        /*0030*/ 	.dword	_ZN34_INTERNAL_a80a49ac_4_k_cu_abf5f3974cuda3std3__45__cpo7crbeginE
	.align		8
        /*0038*/ 	.dword	_ZN34_INTERNAL_a80a49ac_4_k_cu_abf5f3974cuda3std3__45__cpo5crendE
	.align		8
        /*0040*/ 	.dword	_ZN34_INTERNAL_a80a49ac_4_k_cu_abf5f3974cuda3std3__436_GLOBAL__N__a80a49ac_4_k_cu_abf5f3976ignoreE
	.align		8
        /*0048*/ 	.dword	_ZN34_INTERNAL_a80a49ac_4_k_cu_abf5f3974cuda3std3__419piecewise_constructE
	.align		8
        /*0050*/ 	.dword	_ZN34_INTERNAL_a80a49ac_4_k_cu_abf5f3974cuda3std3__48in_placeE
	.align		8
        /*0058*/ 	.dword	_ZN34_INTERNAL_a80a49ac_4_k_cu_abf5f3974cuda3std3__420unreachable_sentinelE
	.align		8
        /*0060*/ 	.dword	_ZN34_INTERNAL_a80a49ac_4_k_cu_abf5f3974cuda3std3__47nulloptE
	.align		8
        /*0068*/ 	.dword	_ZN34_INTERNAL_a80a49ac_4_k_cu_abf5f3974cuda3std3__48unexpectE
	.align		8
        /*0070*/ 	.dword	_ZN34_INTERNAL_a80a49ac_4_k_cu_abf5f3974cuda3std6ranges3__45__cpo4swapE
	.align		8
        /*0078*/ 	.dword	_ZN34_INTERNAL_a80a49ac_4_k_cu_abf5f3974cuda3std6ranges3__45__cpo9iter_moveE
	.align		8
        /*0080*/ 	.dword	_ZN34_INTERNAL_a80a49ac_4_k_cu_abf5f3974cuda3std6ranges3__45__cpo5beginE
	.align		8
        /*0088*/ 	.dword	_ZN34_INTERNAL_a80a49ac_4_k_cu_abf5f3974cuda3std6ranges3__45__cpo3endE
	.align		8
        /*0090*/ 	.dword	_ZN34_INTERNAL_a80a49ac_4_k_cu_abf5f3974cuda3std6ranges3__45__cpo6cbeginE
	.align		8
        /*0098*/ 	.dword	_ZN34_INTERNAL_a80a49ac_4_k_cu_abf5f3974cuda3std6ranges3__45__cpo4cendE
	.align		8
        /*00a0*/ 	.dword	_ZN34_INTERNAL_a80a49ac_4_k_cu_abf5f3974cuda3std6ranges3__45__cpo7advanceE
	.align		8
        /*00a8*/ 	.dword	_ZN34_INTERNAL_a80a49ac_4_k_cu_abf5f3974cuda3std6ranges3__45__cpo9iter_swapE
	.align		8
        /*00b0*/ 	.dword	_ZN34_INTERNAL_a80a49ac_4_k_cu_abf5f3974cuda3std6ranges3__45__cpo4nextE
	.align		8
        /*00b8*/ 	.dword	_ZN34_INTERNAL_a80a49ac_4_k_cu_abf5f3974cuda3std6ranges3__45__cpo4prevE
	.align		8
        /*00c0*/ 	.dword	_ZN34_INTERNAL_a80a49ac_4_k_cu_abf5f3974cuda3std6ranges3__45__cpo4dataE
	.align		8
        /*00c8*/ 	.dword	_ZN34_INTERNAL_a80a49ac_4_k_cu_abf5f3974cuda3std6ranges3__45__cpo5cdataE
	.align		8
        /*00d0*/ 	.dword	_ZN34_INTERNAL_a80a49ac_4_k_cu_abf5f3974cuda3std6ranges3__45__cpo4sizeE
	.align		8
        /*00d8*/ 	.dword	_ZN34_INTERNAL_a80a49ac_4_k_cu_abf5f3974cuda3std6ranges3__45__cpo5ssizeE
	.align		8
        /*00e0*/ 	.dword	_ZN34_INTERNAL_a80a49ac_4_k_cu_abf5f3974cuda3std6ranges3__45__cpo8distanceE
	.align		8
        /*00e8*/ 	.dword	_ZN34_INTERNAL_a80a49ac_4_k_cu_abf5f3976thrust24THRUST_300001_SM_1000_NS8cuda_cub3parE
	.align		8
        /*00f0*/ 	.dword	_ZN34_INTERNAL_a80a49ac_4_k_cu_abf5f3976thrust24THRUST_300001_SM_1000_NS8cuda_cub10par_nosyncE
	.align		8
        /*00f8*/ 	.dword	_ZN34_INTERNAL_a80a49ac_4_k_cu_abf5f3976thrust24THRUST_300001_SM_1000_NS6system6detail10sequential3seqE
	.align		8
        /*0100*/ 	.dword	_ZN34_INTERNAL_a80a49ac_4_k_cu_abf5f3976thrust24THRUST_300001_SM_1000_NS12placeholders2_1E
	.align		8
        /*0108*/ 	.dword	_ZN34_INTERNAL_a80a49ac_4_k_cu_abf5f3976thrust24THRUST_300001_SM_1000_NS12placeholders2_2E
	.align		8
        /*0110*/ 	.dword	_ZN34_INTERNAL_a80a49ac_4_k_cu_abf5f3976thrust24THRUST_300001_SM_1000_NS12placeholders2_3E
	.align		8
        /*0118*/ 	.dword	_ZN34_INTERNAL_a80a49ac_4_k_cu_abf5f3976thrust24THRUST_300001_SM_1000_NS12placeholders2_4E
	.align		8
        /*0120*/ 	.dword	_ZN34_INTERNAL_a80a49ac_4_k_cu_abf5f3976thrust24THRUST_300001_SM_1000_NS12placeholders2_5E
	.align		8
        /*0128*/ 	.dword	_ZN34_INTERNAL_a80a49ac_4_k_cu_abf5f3976thrust24THRUST_300001_SM_1000_NS12placeholders2_6E
	.align		8
        /*0130*/ 	.dword	_ZN34_INTERNAL_a80a49ac_4_k_cu_abf5f3976thrust24THRUST_300001_SM_1000_NS12placeholders2_7E
	.align		8
        /*0138*/ 	.dword	_ZN34_INTERNAL_a80a49ac_4_k_cu_abf5f3976thrust24THRUST_300001_SM_1000_NS12placeholders2_8E
	.align		8
        /*0140*/ 	.dword	_ZN34_INTERNAL_a80a49ac_4_k_cu_abf5f3976thrust24THRUST_300001_SM_1000_NS12placeholders2_9E
	.align		8
        /*0148*/ 	.dword	_ZN34_INTERNAL_a80a49ac_4_k_cu_abf5f3976thrust24THRUST_300001_SM_1000_NS12placeholders3_10E
	.align		8
        /*0150*/ 	.dword	_ZN34_INTERNAL_a80a49ac_4_k_cu_abf5f3976thrust24THRUST_300001_SM_1000_NS3seqE


//--------------------- .text._ZN3cub18CUB_300001_SM_10006detail9transform16transform_kernelINS2_10policy_hubILb1EN4cuda3std3__45tupleIJN6thrust24THRUST_300001_SM_1000_NS7pointerIfNSA_8cuda_cub3tagENSA_11use_defaultESE_EEEEEE10policy1000ElNS7_10__identityENSA_10device_ptrI6__halfEEJPfEEEvT0_iT1_T2_DpNS2_10kernel_argIT3_EE --------------------------
	.section	.text._ZN3cub18CUB_300001_SM_10006detail9transform16transform_kernelINS2_10policy_hubILb1EN4cuda3std3__45tupleIJN6thrust24THRUST_300001_SM_1000_NS7pointerIfNSA_8cuda_cub3tagENSA_11use_defaultESE_EEEEEE10policy1000ElNS7_10__identityENSA_10device_ptrI6__halfEEJPfEEEvT0_iT1_T2_DpNS2_10kernel_argIT3_EE,"ax",@progbits
	.align	128
        .global         _ZN3cub18CUB_300001_SM_10006detail9transform16transform_kernelINS2_10policy_hubILb1EN4cuda3std3__45tupleIJN6thrust24THRUST_300001_SM_1000_NS7pointerIfNSA_8cuda_cub3tagENSA_11use_defaultESE_EEEEEE10policy1000ElNS7_10__identityENSA_10device_ptrI6__halfEEJPfEEEvT0_iT1_T2_DpNS2_10kernel_argIT3_EE
        .type           _ZN3cub18CUB_300001_SM_10006detail9transform16transform_kernelINS2_10policy_hubILb1EN4cuda3std3__45tupleIJN6thrust24THRUST_300001_SM_1000_NS7pointerIfNSA_8cuda_cub3tagENSA_11use_defaultESE_EEEEEE10policy1000ElNS7_10__identityENSA_10device_ptrI6__halfEEJPfEEEvT0_iT1_T2_DpNS2_10kernel_argIT3_EE,@function
        .size           _ZN3cub18CUB_300001_SM_10006detail9transform16transform_kernelINS2_10policy_hubILb1EN4cuda3std3__45tupleIJN6thrust24THRUST_300001_SM_1000_NS7pointerIfNSA_8cuda_cub3tagENSA_11use_defaultESE_EEEEEE10policy1000ElNS7_10__identityENSA_10device_ptrI6__halfEEJPfEEEvT0_iT1_T2_DpNS2_10kernel_argIT3_EE,(.L_x_86 - _ZN3cub18CUB_300001_SM_10006detail9transform16transform_kernelINS2_10policy_hubILb1EN4cuda3std3__45tupleIJN6thrust24THRUST_300001_SM_1000_NS7pointerIfNSA_8cuda_cub3tagENSA_11use_defaultESE_EEEEEE10policy1000ElNS7_10__identityENSA_10device_ptrI6__halfEEJPfEEEvT0_iT1_T2_DpNS2_10kernel_argIT3_EE)
        .other          _ZN3cub18CUB_300001_SM_10006detail9transform16transform_kernelINS2_10policy_hubILb1EN4cuda3std3__45tupleIJN6thrust24THRUST_300001_SM_1000_NS7pointerIfNSA_8cuda_cub3tagENSA_11use_defaultESE_EEEEEE10policy1000ElNS7_10__identityENSA_10device_ptrI6__halfEEJPfEEEvT0_iT1_T2_DpNS2_10kernel_argIT3_EE,@"STO_CUDA_ENTRY STV_DEFAULT"
_ZN3cub18CUB_300001_SM_10006detail9transform16transform_kernelINS2_10policy_hubILb1EN4cuda3std3__45tupleIJN6thrust24THRUST_300001_SM_1000_NS7pointerIfNSA_8cuda_cub3tagENSA_11use_defaultESE_EEEEEE10policy1000ElNS7_10__identityENSA_10device_ptrI6__halfEEJPfEEEvT0_iT1_T2_DpNS2_10kernel_argIT3_EE:
.text._ZN3cub18CUB_300001_SM_10006detail9transform16transform_kernelINS2_10policy_hubILb1EN4cuda3std3__45tupleIJN6thrust24THRUST_300001_SM_1000_NS7pointerIfNSA_8cuda_cub3tagENSA_11use_defaultESE_EEEEEE10policy1000ElNS7_10__identityENSA_10device_ptrI6__halfEEJPfEEEvT0_iT1_T2_DpNS2_10kernel_argIT3_EE:
[----:B------:R-:W-:Y:S01]  /*0000*/  LDC R1, c[0x0][0x37c] ;  /* 0x0000df00ff017b82 */ /* 0x000fe20000000800 */
[----:B------:R-:W0:Y:S07]  /*0010*/  LDCU UR18, c[0x0][0x388] ;  /* 0x00007100ff1277ac */ /* 0x000e2e0008000800 */
[----:B------:R-:W1:Y:S01]  /*0020*/  S2UR UR4, SR_CTAID.X ;  /* 0x00000000000479c3 */ /* 0x000e620000002500 */
[----:B------:R-:W2:Y:S01]  /*0030*/  S2R R7, SR_TID.X ;  /* 0x0000000000077919 */ /* 0x000ea20000002100 */
[----:B------:R-:W-:Y:S01]  /*0040*/  BSSY.RECONVERGENT B0, `(.L_x_0) ;  /* 0x000001c000007945 */ /* 0x000fe20003800200 */
[----:B------:R-:W3:Y:S01]  /*0050*/  LDCU.64 UR6, c[0x0][0x380] ;  /* 0x00007000ff0677ac */ /* 0x000ee20008000a00 */
[----:B0-----:R-:W-:-:S04]  /*0060*/  USHF.L.U32 UR13, UR18, 0x7, URZ ;  /* 0x00000007120d7899 */ /* 0x001fc800080006ff */
[----:B------:R-:W-:Y:S02]  /*0070*/  USHF.R.S32.HI UR5, URZ, 0x1f, UR13 ;  /* 0x0000001fff057899 */ /* 0x000fe4000801140d */
[----:B-1----:R-:W-:Y:S02]  /*0080*/  UIMAD.WIDE.U32 UR16, UR13, UR4, URZ ;  /* 0x000000040d1072a5 */ /* 0x002fe4000f8e00ff */
[----:B------:R-:W-:Y:S02]  /*0090*/  UIMAD UR11, UR5, UR4, URZ ;  /* 0x00000004050b72a4 */ /* 0x000fe4000f8e02ff */
[----:B---3--:R-:W-:Y:S02]  /*00a0*/  UIADD3 UR10, UP1, UPT, -UR16, UR6, URZ ;  /* 0x00000006100a7290 */ /* 0x008fe4000ff3e1ff */
[----:B------:R-:W-:Y:S02]  /*00b0*/  UIADD3 UR11, UPT, UPT, UR17, UR11, URZ ;  /* 0x0000000b110b7290 */ /* 0x000fe4000fffe0ff */
[----:B------:R-:W-:Y:S01]  /*00c0*/  UISETP.LT.U32.AND UP0, UPT, UR10, UR13, UPT ;  /* 0x0000000d0a00728c */ /* 0x000fe2000bf01070 */
[----:B--2---:R-:W-:Y:S01]  /*00d0*/  IMAD.SHL.U32 R0, R7, 0x80, RZ ;  /* 0x0000008007007824 */ /* 0x004fe200078e00ff */
[----:B------:R-:W-:-:S04]  /*00e0*/  UIADD3.X UR4, UPT, UPT, ~UR11, UR7, URZ, UP1, !UPT ;  /* 0x000000070b047290 */ /* 0x000fc80008ffe5ff */
[----:B------:R-:W-:-:S04]  /*00f0*/  UISETP.LT.AND.EX UP0, UPT, UR4, UR5, UPT, UP0 ;  /* 0x000000050400728c */ /* 0x000fc8000bf01300 */
[----:B------:R-:W-:-:S04]  /*0100*/  USEL UR10, UR10, UR13, UP0 ;  /* 0x0000000d0a0a7287 */ /* 0x000fc80008000000 */
[----:B------:R-:W-:-:S06]  /*0110*/  USHF.L.U32 UR6, UR10, 0x2, URZ ;  /* 0x000000020a067899 */ /* 0x000fcc00080006ff */
[----:B------:R-:W-:-:S13]  /*0120*/  ISETP.GE.AND P0, PT, R0, UR6, PT ;  /* 0x0000000600007c0c */ /* 0x000fda000bf06270 */
[----:B------:R-:W-:Y:S05]  /*0130*/  @P0 BRA `(.L_x_1) ;  /* 0x0000000000300947 */ /* 0x000fea0003800000 */
[----:B------:R-:W0:Y:S02]  /*0140*/  LDCU.64 UR4, c[0x0][0x398] ;  /* 0x00007300ff0477ac */ /* 0x000e240008000a00 */
[----:B0-----:R-:W-:-:S04]  /*0150*/  ULEA UR4, UP0, UR16, UR4, 0x2 ;  /* 0x0000000410047291 */ /* 0x001fc8000f8010ff */
[----:B------:R-:W-:Y:S02]  /*0160*/  ULEA.HI.X UR5, UR16, UR5, UR11, 0x2, UP0 ;  /* 0x0000000510057291 */ /* 0x000fe400080f140b */
[----:B------:R-:W-:-:S04]  /*0170*/  IMAD.U32 R2, RZ, RZ, UR4 ;  /* 0x00000004ff027e24 */ /* 0x000fc8000f8e00ff */
[----:B------:R-:W-:Y:S02]  /*0180*/  IMAD.U32 R3, RZ, RZ, UR5 ;  /* 0x00000005ff037e24 */ /* 0x000fe4000f8e00ff */
[----:B------:R-:W-:-:S07]  /*0190*/  IMAD.WIDE.U32 R2, R7, 0x80, R2 ;  /* 0x0000008007027825 */ /* 0x000fce00078e0002 */
.L_x_2:
[----:B------:R-:W-:Y:S01]  /*01a0*/  VIADD R0, R0, 0x4000 ;  /* 0x0000400000007836 */ /* 0x000fe20000000000 */
[----:B------:R0:W-:Y:S04]  /*01b0*/  CCTL.E.PF2 [R2] ;  /* 0x000000000200798f */ /* 0x0001e80000800100 */
[----:B------:R-:W-:Y:S02]  /*01c0*/  ISETP.GE.AND P0, PT, R0, UR6, PT ;  /* 0x0000000600007c0c */ /* 0x000fe4000bf06270 */
[----:B0-----:R-:W-:-:S05]  /*01d0*/  IADD3 R2, P1, PT, R2, 0x4000, RZ ;  /* 0x0000400002027810 */ /* 0x001fca0007f3e0ff */
[----:B------:R-:W-:-:S06]  /*01e0*/  IMAD.X R3, RZ, RZ, R3, P1 ;  /* 0x000000ffff037224 */ /* 0x000fcc00008e0603 */
[----:B------:R-:W-:Y:S05]  /*01f0*/  @!P0 BRA `(.L_x_2) ;  /* 0xfffffffc00e88947 */ /* 0x000fea000383ffff */
.L_x_1:
[----:B------:R-:W-:Y:S05]  /*0200*/  BSYNC.RECONVERGENT B0 ;  /* 0x0000000000007941 */ /* 0x000fea0003800200 */
.L_x_0:
[----:B------:R-:W0:Y:S01]  /*0210*/  LDCU.128 UR4, c[0x0][0x390] ;  /* 0x00007200ff0477ac */ /* 0x000e220008000c00 */
[----:B------:R-:W-:Y:S02]  /*0220*/  USHF.L.U64.HI UR9, UR16, 0x2, UR11 ;  /* 0x0000000210097899 */ /* 0x000fe4000801020b */
[----:B------:R-:W-:Y:S01]  /*0230*/  USHF.L.U64.HI UR8, UR16, 0x1, UR11 ;  /* 0x0000000110087899 */ /* 0x000fe2000801020b */
[----:B------:R-:W1:Y:S01]  /*0240*/  LDCU.64 UR14, c[0x0][0x358] ;  /* 0x00006b00ff0e77ac */ /* 0x000e620008000a00 */
[----:B0-----:R-:W-:Y:S02]  /*0250*/  ULEA UR12, UP1, UR16, UR4, 0x1 ;  /* 0x00000004100c7291 */ /* 0x001fe4000f8208ff */
[----:B------:R-:W-:Y:S02]  /*0260*/  ULEA UR4, UP0, UR16, UR6, 0x2 ;  /* 0x0000000610047291 */ /* 0x000fe4000f8010ff */
[----:B------:R-:W-:Y:S02]  /*0270*/  UIADD3.X UR8, UPT, UPT, UR8, UR5, URZ, UP1, !UPT ;  /* 0x0000000508087290 */ /* 0x000fe40008ffe4ff */
[----:B------:R-:W-:Y:S01]  /*0280*/  UIADD3.X UR9, UPT, UPT, UR9, UR7, URZ, UP0, !UPT ;  /* 0x0000000709097290 */ /* 0x000fe200087fe4ff */
[----:B------:R-:W-:Y:S01]  /*0290*/  IMAD.U32 R4, RZ, RZ, UR12 ;  /* 0x0000000cff047e24 */ /* 0x000fe2000f8e00ff */
[----:B------:R-:W-:Y:S01]  /*02a0*/  UISETP.NE.AND UP0, UPT, UR13, UR10, UPT ;  /* 0x0000000a0d00728c */ /* 0x000fe2000bf05270 */
[----:B------:R-:W-:-:S02]  /*02b0*/  IMAD.U32 R2, RZ, RZ, UR4 ;  /* 0x00000004ff027e24 */ /* 0x000fc4000f8e00ff */
[----:B------:R-:W-:Y:S02]  /*02c0*/  IMAD.U32 R5, RZ, RZ, UR8 ;  /* 0x00000008ff057e24 */ /* 0x000fe4000f8e00ff */
[----:B------:R-:W-:-:S04]  /*02d0*/  IMAD.U32 R3, RZ, RZ, UR9 ;  /* 0x00000009ff037e24 */ /* 0x000fc8000f8e00ff */
[----:B-1----:R-:W-:Y:S05]  /*02e0*/  BRA.U !UP0, `(.L_x_3) ;  /* 0x0000001508f07547 */ /* 0x002fea000b800000 */
[----:B------:R-:W-:-:S06]  /*02f0*/  UISETP.GE.AND UP0, UPT, UR18, 0x1, UPT ;  /* 0x000000011200788c */ /* 0x000fcc000bf06270 */
[----:B------:R-:W-:-:S13]  /*0300*/  PLOP3.LUT P0, PT, PT, PT, UP0, 0x80, 0x8 ;  /* 0x000000000008781c */ /* 0x000fda0003f0f008 */
[----:B------:R-:W-:Y:S05]  /*0310*/  @!P0 EXIT ;  /* 0x000000000000894d */ /* 0x000fea0003800000 */
[----:B------:R-:W-:Y:S01]  /*0320*/  UISETP.GE.U32.AND UP0, UPT, UR18, 0x10, UPT ;  /* 0x000000101200788c */ /* 0x000fe2000bf06070 */
[----:B------:R-:W-:Y:S01]  /*0330*/  IMAD.MOV.U32 R0, RZ, RZ, RZ ;  /* 0x000000ffff007224 */ /* 0x000fe200078e00ff */
[----:B------:R-:W-:-:S07]  /*0340*/  ULOP3.LUT UR4, UR18, 0xf, URZ, 0xc0, !UPT ;  /* 0x0000000f12047892 */ /* 0x000fce000f8ec0ff */
[----:B------:R-:W-:Y:S05]  /*0350*/  BRA.U !UP0, `(.L_x_4) ;  /* 0x0000000d08d87547 */ /* 0x000fea000b800000 */
[----:B------:R-:W-:-:S13]  /*0360*/  ISETP.GE.AND P0, PT, R7, UR10, PT ;  /* 0x0000000a07007c0c */ /* 0x000fda000bf06270 */
[----:B------:R-:W-:-:S06]  /*0370*/  @!P0 IMAD.WIDE.U32 R8, R7, 0x4, R2 ;  /* 0x0000000407088825 */ /* 0x000fcc00078e0002 */
[----:B------:R-:W2:Y:S01]  /*0380*/  @!P0 LDG.E R8, desc[UR14][R8.64] ;  /* 0x0000000e08088981 */ /* 0x000ea2000c1e1900 */
[C---:B------:R-:W-:Y:S02]  /*0390*/  VIADD R15, R7.reuse, 0x80 ;  /* 0x00000080070f7836 */ /* 0x040fe40000000000 */
[----:B------:R-:W-:-:S03]  /*03a0*/  @!P0 IMAD.WIDE.U32 R10, R7, 0x2, R4 ;  /* 0x00000002070a8825 */ /* 0x000fc600078e0004 */
[----:B------:R-:W-:-:S13]  /*03b0*/  ISETP.GE.AND P1, PT, R15, UR10, PT ;  /* 0x0000000a0f007c0c */ /* 0x000fda000bf26270 */
[----:B------:R-:W-:Y:S01]  /*03c0*/  @!P1 IMAD.WIDE.U32 R12, R15, 0x4, R2 ;  /* 0x000000040f0c9825 */ /* 0x000fe200078e0002 */
[----:B--2---:R-:W-:-:S04]  /*03d0*/  @!P0 F2FP.F16.F32.PACK_AB R0, RZ, R8 ;  /* 0x00000008ff00823e */ /* 0x004fc800000000ff */
[----:B------:R-:W-:-:S05]  /*03e0*/  PRMT R6, R0, 0x7610, R6 ;  /* 0x0000761000067816 */ /* 0x000fca0000000006 */
[----:B------:R0:W-:Y:S04]  /*03f0*/  @!P0 STG.E.U16 desc[UR14][R10.64], R6 ;  /* 0x000000060a008986 */ /* 0x0001e8000c10150e */
[----:B------:R-:W2:Y:S01]  /*0400*/  @!P1 LDG.E R12, desc[UR14][R12.64] ;  /* 0x0000000e0c0c9981 */ /* 0x000ea2000c1e1900 */
[----:B------:R-:W-:Y:S02]  /*0410*/  VIADD R17, R7, 0x100 ;  /* 0x0000010007117836 */ /* 0x000fe40000000000 */
[----:B------:R-:W-:-:S03]  /*0420*/  @!P1 IMAD.WIDE.U32 R8, R15, 0x2, R4 ;  /* 0x000000020f089825 */ /* 0x000fc600078e0004 */
[----:B------:R-:W-:-:S13]  /*0430*/  ISETP.GE.AND P0, PT, R17, UR10, PT ;  /* 0x0000000a11007c0c */ /* 0x000fda000bf06270 */
[----:B------:R-:W-:Y:S01]  /*0440*/  @!P0 IMAD.WIDE.U32 R14, R17, 0x4, R2 ;  /* 0x00000004110e8825 */ /* 0x000fe200078e0002 */
[----:B--2---:R-:W-:-:S04]  /*0450*/  @!P1 F2FP.F16.F32.PACK_AB R0, RZ, R12 ;  /* 0x0000000cff00923e */ /* 0x004fc800000000ff */
[----:B0-----:R-:W-:-:S05]  /*0460*/  PRMT R11, R0, 0x7610, R11 ;  /* 0x00007610000b7816 */ /* 0x001fca000000000b */
[----:B------:R0:W-:Y:S04]  /*0470*/  @!P1 STG.E.U16 desc[UR14][R8.64], R11 ;  /* 0x0000000b08009986 */ /* 0x0001e8000c10150e */
[----:B------:R-:W2:Y:S01]  /*0480*/  @!P0 LDG.E R14, desc[UR14][R14.64] ;  /* 0x0000000e0e0e8981 */ /* 0x000ea2000c1e1900 */
[----:B------:R-:W-:-:S05]  /*0490*/  VIADD R19, R7, 0x180 ;  /* 0x0000018007137836 */ /* 0x000fca0000000000 */
[----:B------:R-:W-:Y:S01]  /*04a0*/  ISETP.GE.AND P1, PT, R19, UR10, PT ;  /* 0x0000000a13007c0c */ /* 0x000fe2000bf26270 */
[----:B0-----:R-:W-:-:S12]  /*04b0*/  @!P0 IMAD.WIDE.U32 R10, R17, 0x2, R4 ;  /* 0x00000002110a8825 */ /* 0x001fd800078e0004 */
        /* <DEDUP_REMOVED lines=46> */
[----:B0-----:R-:W-:-:S03]  /*07a0*/  @!P2 IMAD.WIDE.U32 R10, R21, 0x2, R4 ;  /* 0x00000002150aa825 */ /* 0x001fc600078e0004 */
[C---:B------:R-:W-:Y:S01]  /*07b0*/  ISETP.GE.AND P0, PT, R19.reuse, UR10, PT ;  /* 0x0000000a13007c0c */ /* 0x040fe2000bf06270 */
[----:B-1----:R-:W-:Y:S01]  /*07c0*/  IMAD.WIDE R8, R19, 0x4, R2 ;  /* 0x0000000413087825 */ /* 0x002fe200078e0202 */
[----:B--2---:R-:W-:-:S04]  /*07d0*/  @!P2 F2FP.F16.F32.PACK_AB R0, RZ, R16 ;  /* 0x00000010ff00a23e */ /* 0x004fc800000000ff */
[----:B------:R-:W-:-:S05]  /*07e0*/  PRMT R15, R0, 0x7610, R15 ;  /* 0x00007610000f7816 */ /* 0x000fca000000000f */
[----:B------:R0:W-:Y:S04]  /*07f0*/  @!P2 STG.E.U16 desc[UR14][R10.64], R15 ;  /* 0x0000000f0a00a986 */ /* 0x0001e8000c10150e */
[----:B------:R-:W2:Y:S01]  /*0800*/  @!P0 LDG.E R0, desc[UR14][R8.64] ;  /* 0x0000000e08008981 */ /* 0x000ea2000c1e1900 */
[C---:B------:R-:W-:Y:S01]  /*0810*/  VIADD R6, R7.reuse, 0x500 ;  /* 0x0000050007067836 */ /* 0x040fe20000000000 */
[----:B------:R-:W-:Y:S01]  /*0820*/  ULOP3.LUT UR5, UR18, 0x7ffffff0, URZ, 0xc0, !UPT ;  /* 0x7ffffff012057892 */ /* 0x000fe2000f8ec0ff */
[C---:B------:R-:W-:Y:S01]  /*0830*/  VIADD R13, R7.reuse, 0x600 ;  /* 0x00000600070d7836 */ /* 0x040fe20000000000 */
[----:B------:R-:W-:Y:S01]  /*0840*/  BSSY.RECONVERGENT B0, `(.L_x_5) ;  /* 0x0000015000007945 */ /* 0x000fe20003800200 */
[C---:B------:R-:W-:Y:S01]  /*0850*/  VIADD R12, R7.reuse, 0x580 ;  /* 0x00000580070c7836 */ /* 0x040fe20000000000 */
[----:B------:R-:W-:Y:S01]  /*0860*/  ISETP.GE.AND P6, PT, R6, UR10, PT ;  /* 0x0000000a06007c0c */ /* 0x000fe2000bfc6270 */
[----:B------:R-:W-:Y:S01]  /*0870*/  VIADD R6, R7, 0x680 ;  /* 0x0000068007067836 */ /* 0x000fe20000000000 */
[----:B------:R-:W-:Y:S01]  /*0880*/  ISETP.GE.AND P4, PT, R13, UR10, PT ;  /* 0x0000000a0d007c0c */ /* 0x000fe2000bf86270 */
[----:B0-----:R-:W-:Y:S01]  /*0890*/  IMAD.WIDE R10, R19, 0x2, R4 ;  /* 0x00000002130a7825 */ /* 0x001fe200078e0204 */
[----:B------:R-:W-:-:S02]  /*08a0*/  ISETP.GE.AND P5, PT, R12, UR10, PT ;  /* 0x0000000a0c007c0c */ /* 0x000fc4000bfa6270 */
[----:B------:R-:W-:Y:S01]  /*08b0*/  ISETP.GE.AND P3, PT, R6, UR10, PT ;  /* 0x0000000a06007c0c */ /* 0x000fe2000bf66270 */
[C---:B------:R-:W-:Y:S02]  /*08c0*/  VIADD R12, R7.reuse, 0x700 ;  /* 0x00000700070c7836 */ /* 0x040fe40000000000 */
[----:B------:R-:W-:-:S03]  /*08d0*/  VIADD R14, R7, 0x780 ;  /* 0x00000780070e7836 */ /* 0x000fc60000000000 */
[----:B------:R-:W-:Y:S02]  /*08e0*/  ISETP.GE.AND P2, PT, R12, UR10, PT ;  /* 0x0000000a0c007c0c */ /* 0x000fe4000bf46270 */
[----:B------:R-:W-:Y:S02]  /*08f0*/  ISETP.GE.AND P1, PT, R14, UR10, PT ;  /* 0x0000000a0e007c0c */ /* 0x000fe4000bf26270 */
[----:B--2---:R-:W-:-:S04]  /*0900*/  @!P0 F2FP.F16.F32.PACK_AB R0, RZ, R0 ;  /* 0x00000000ff00823e */ /* 0x004fc800000000ff */
[----:B------:R-:W-:Y:S01]  /*0910*/  PRMT R13, R0, 0x7610, R13 ;  /* 0x00007610000d7816 */ /* 0x000fe2000000000d */
[----:B------:R-:W-:-:S04]  /*0920*/  IMAD.U32 R0, RZ, RZ, UR5 ;  /* 0x00000005ff007e24 */ /* 0x000fc8000f8e00ff */
[----:B------:R0:W-:Y:S01]  /*0930*/  @!P0 STG.E.U16 desc[UR14][R10.64], R13 ;  /* 0x0000000d0a008986 */ /* 0x0001e2000c10150e */
[----:B------:R-:W-:Y:S01]  /*0940*/  ISETP.NE.AND P0, PT, R0, 0x10, PT ;  /* 0x000000100000780c */ /* 0x000fe20003f05270 */
[----:B------:R-:W-:-:S12]  /*0950*/  @P6 BRA `(.L_x_6) ;  /* 0x00000000000c6947 */ /* 0x000fd80003800000 */
[----:B------:R-:W2:Y:S02]  /*0960*/  LDG.E R6, desc[UR14][R8.64+0x200] ;  /* 0x0002000e08067981 */ /* 0x000ea4000c1e1900 */
[----:B--2---:R-:W-:-:S05]  /*0970*/  F2FP.F16.F32.PACK_AB R6, RZ, R6 ;  /* 0x00000006ff06723e */ /* 0x004fca00000000ff */
[----:B------:R1:W-:Y:S02]  /*0980*/  STG.E.U16 desc[UR14][R10.64+0x100], R6 ;  /* 0x000100060a007986 */ /* 0x0003e4000c10150e */
.L_x_6:
[----:B------:R-:W-:Y:S05]  /*0990*/  BSYNC.RECONVERGENT B0 ;  /* 0x0000000000007941 */ /* 0x000fea0003800200 */
.L_x_5:
[----:B------:R-:W-:Y:S04]  /*09a0*/  BSSY.RECONVERGENT B0, `(.L_x_7) ;  /* 0x0000005000007945 */ /* 0x000fe80003800200 */
[----:B------:R-:W-:Y:S05]  /*09b0*/  @P5 BRA `(.L_x_8) ;  /* 0x00000000000c5947 */ /* 0x000fea0003800000 */
[----:B-1----:R-:W2:Y:S02]  /*09c0*/  LDG.E R6, desc[UR14][R8.64+0x400] ;  /* 0x0004000e08067981 */ /* 0x002ea4000c1e1900 */
[----:B--2---:R-:W-:-:S05]  /*09d0*/  F2FP.F16.F32.PACK_AB R6, RZ, R6 ;  /* 0x00000006ff06723e */ /* 0x004fca00000000ff */
[----:B------:R2:W-:Y:S02]  /*09e0*/  STG.E.U16 desc[UR14][R10.64+0x200], R6 ;  /* 0x000200060a007986 */ /* 0x0005e4000c10150e */
.L_x_8:
[----:B------:R-:W-:Y:S05]  /*09f0*/  BSYNC.RECONVERGENT B0 ;  /* 0x0000000000007941 */ /* 0x000fea0003800200 */
.L_x_7:
[----:B------:R-:W-:Y:S04]  /*0a00*/  BSSY.RECONVERGENT B0, `(.L_x_9) ;  /* 0x0000005000007945 */ /* 0x000fe80003800200 */
[----:B------:R-:W-:Y:S05]  /*0a10*/  @P4 BRA `(.L_x_10) ;  /* 0x00000000000c4947 */ /* 0x000fea0003800000 */
[----:B-12---:R-:W2:Y:S02]  /*0a20*/  LDG.E R6, desc[UR14][R8.64+0x600] ;  /* 0x0006000e08067981 */ /* 0x006ea4000c1e1900 */
[----:B--2---:R-:W-:-:S05]  /*0a30*/  F2FP.F16.F32.PACK_AB R6, RZ, R6 ;  /* 0x00000006ff06723e */ /* 0x004fca00000000ff */
[----:B------:R3:W-:Y:S02]  /*0a40*/  STG.E.U16 desc[UR14][R10.64+0x300], R6 ;  /* 0x000300060a007986 */ /* 0x0007e4000c10150e */
.L_x_10:
[----:B------:R-:W-:Y:S05]  /*0a50*/  BSYNC.RECONVERGENT B0 ;  /* 0x0000000000007941 */ /* 0x000fea0003800200 */
.L_x_9:
[----:B------:R-:W-:Y:S04]  /*0a60*/  BSSY.RECONVERGENT B0, `(.L_x_11) ;  /* 0x0000005000007945 */ /* 0x000fe80003800200 */
[----:B------:R-:W-:Y:S05]  /*0a70*/  @P3 BRA `(.L_x_12) ;  /* 0x00000000000c3947 */ /* 0x000fea0003800000 */
[----:B-123--:R-:W2:Y:S02]  /*0a80*/  LDG.E R6, desc[UR14][R8.64+0x800] ;  /* 0x0008000e08067981 */ /* 0x00eea4000c1e1900 */
[----:B--2---:R-:W-:-:S05]  /*0a90*/  F2FP.F16.F32.PACK_AB R6, RZ, R6 ;  /* 0x00000006ff06723e */ /* 0x004fca00000000ff */
[----:B------:R4:W-:Y:S02]  /*0aa0*/  STG.E.U16 desc[UR14][R10.64+0x400], R6 ;  /* 0x000400060a007986 */ /* 0x0009e4000c10150e */
.L_x_12:
[----:B------:R-:W-:Y:S05]  /*0ab0*/  BSYNC.RECONVERGENT B0 ;  /* 0x0000000000007941 */ /* 0x000fea0003800200 */
.L_x_11:
[----:B------:R-:W-:Y:S04]  /*0ac0*/  BSSY.RECONVERGENT B0, `(.L_x_13) ;  /* 0x0000005000007945 */ /* 0x000fe80003800200 */
[----:B------:R-:W-:Y:S05]  /*0ad0*/  @P2 BRA `(.L_x_14) ;  /* 0x00000000000c2947 */ /* 0x000fea0003800000 */
[----:B-1234-:R-:W2:Y:S02]  /*0ae0*/  LDG.E R6, desc[UR14][R8.64+0xa00] ;  /* 0x000a000e08067981 */ /* 0x01eea4000c1e1900 */
[----:B--2---:R-:W-:-:S05]  /*0af0*/  F2FP.F16.F32.PACK_AB R6, RZ, R6 ;  /* 0x00000006ff06723e */ /* 0x004fca00000000ff */
[----:B------:R1:W-:Y:S02]  /*0b00*/  STG.E.U16 desc[UR14][R10.64+0x500], R6 ;  /* 0x000500060a007986 */ /* 0x0003e4000c10150e */
.L_x_14:
[----:B------:R-:W-:Y:S05]  /*0b10*/  BSYNC.RECONVERGENT B0 ;  /* 0x0000000000007941 */ /* 0x000fea0003800200 */
.L_x_13:
[----:B------:R-:W-:Y:S04]  /*0b20*/  BSSY.RECONVERGENT B0, `(.L_x_15) ;  /* 0x0000005000007945 */ /* 0x000fe80003800200 */
[----:B------:R-:W-:Y:S05]  /*0b30*/  @P1 BRA `(.L_x_16) ;  /* 0x00000000000c1947 */ /* 0x000fea0003800000 */
[----:B------:R-:W1:Y:S02]  /*0b40*/  LDG.E R8, desc[UR14][R8.64+0xc00] ;  /* 0x000c000e08087981 */ /* 0x000e64000c1e1900 */
[----:B-1234-:R-:W-:-:S05]  /*0b50*/  F2FP.F16.F32.PACK_AB R6, RZ, R8 ;  /* 0x00000008ff06723e */ /* 0x01efca00000000ff */
[----:B------:R1:W-:Y:S02]  /*0b60*/  STG.E.U16 desc[UR14][R10.64+0x600], R6 ;  /* 0x000600060a007986 */ /* 0x0003e4000c10150e */
.L_x_16:
[----:B------:R-:W-:Y:S05]  /*0b70*/  BSYNC.RECONVERGENT B0 ;  /* 0x0000000000007941 */ /* 0x000fea0003800200 */
.L_x_15:
[----:B------:R-:W-:Y:S05]  /*0b80*/  @!P0 BRA `(.L_x_4) ;  /* 0x0000000400cc8947 */ /* 0x000fea0003800000 */
[----:B-1234-:R-:W-:-:S07]  /*0b90*/  IMAD.MOV.U32 R6, RZ, RZ, 0x10 ;  /* 0x00000010ff067424 */ /* 0x01efce00078e00ff */
.L_x_19:
[----:B------:R-:W-:-:S05]  /*0ba0*/  IMAD R9, R6, 0x80, R7 ;  /* 0x0000008006097824 */ /* 0x000fca00078e0207 */
[----:B------:R-:W-:-:S13]  /*0bb0*/  ISETP.GE.AND P0, PT, R9, UR10, PT ;  /* 0x0000000a09007c0c */ /* 0x000fda000bf06270 */
[----:B0-----:R-:W-:-:S06]  /*0bc0*/  @!P0 IMAD.WIDE.U32 R10, R9, 0x4, R2 ;  /* 0x00000004090a8825 */ /* 0x001fcc00078e0002 */
        /* <DEDUP_REMOVED lines=12> */
[----:B0-----:R-:W-:Y:S01]  /*0c90*/  @!P0 IMAD.WIDE.U32 R10, R19, 0x4, R2 ;  /* 0x00000004130a8825 */ /* 0x001fe200078e0002 */
[----:B--2---:R-:W-:-:S05]  /*0ca0*/  @!P1 F2FP.F16.F32.PACK_AB R8, RZ, R12 ;  /* 0x0000000cff08923e */ /* 0x004fca00000000ff */
[----:B------:R0:W-:Y:S04]  /*0cb0*/  @!P1 STG.E.U16 desc[UR14][R16.64], R8 ;  /* 0x0000000810009986 */ /* 0x0001e8000c10150e */
[----:B------:R-:W0:Y:S01]  /*0cc0*/  @!P0 LDG.E R10, desc[UR14][R10.64] ;  /* 0x0000000e0a0a8981 */ /* 0x000e22000c1e1900 */
[----:B------:R-:W-:Y:S02]  /*0cd0*/  VIADD R21, R9, 0x180 ;  /* 0x0000018009157836 */ /* 0x000fe40000000000 */
[----:B------:R-:W-:-:S03]  /*0ce0*/  @!P0 IMAD.WIDE.U32 R14, R19, 0x2, R4 ;  /* 0x00000002130e8825 */ /* 0x000fc600078e0004 */
[----:B------:R-:W-:-:S13]  /*0cf0*/  ISETP.GE.AND P1, PT, R21, UR10, PT ;  /* 0x0000000a15007c0c */ /* 0x000fda000bf26270 */
[----:B------:R-:W-:Y:S01]  /*0d00*/  @!P1 IMAD.WIDE.U32 R12, R21, 0x4, R2 ;  /* 0x00000004150c9825 */ /* 0x000fe200078e0002 */
[----:B0-----:R-:W-:-:S04]  /*0d10*/  @!P0 F2FP.F16.F32.PACK_AB R8, RZ, R10 ;  /* 0x0000000aff08823e */ /* 0x001fc800000000ff */
        /* <DEDUP_REMOVED lines=37> */
[----:B--2---:R-:W-:-:S04]  /*0f70*/  @!P1 F2FP.F16.F32.PACK_AB R8, RZ, R12 ;  /* 0x0000000cff08923e */ /* 0x004fc800000000ff */
[----:B------:R-:W-:-:S05]  /*0f80*/  PRMT R13, R8, 0x7610, R13 ;  /* 0x00007610080d7816 */ /* 0x000fca000000000d */
[----:B------:R0:W-:Y:S04]  /*0f90*/  @!P1 STG.E.U16 desc[UR14][R16.64], R13 ;  /* 0x0000000d10009986 */ /* 0x0001e8000c10150e */
[----:B------:R-:W2:Y:S01]  /*0fa0*/  @!P0 LDG.E R10, desc[UR14][R10.64] ;  /* 0x0000000e0a0a8981 */ /* 0x000ea2000c1e1900 */
[----:B------:R-:W-:Y:S02]  /*0fb0*/  VIADD R19, R9, 0x480 ;  /* 0x0000048009137836 */ /* 0x000fe40000000000 */
[----:B------:R-:W-:-:S03]  /*0fc0*/  @!P0 IMAD.WIDE.U32 R14, R23, 0x2, R4 ;  /* 0x00000002170e8825 */ /* 0x000fc600078e0004 */
[C---:B------:R-:W-:Y:S01]  /*0fd0*/  ISETP.GE.AND P1, PT, R19.reuse, UR10, PT ;  /* 0x0000000a13007c0c */ /* 0x040fe2000bf26270 */
[----:B0-----:R-:W-:Y:S01]  /*0fe0*/  IMAD.WIDE R12, R19, 0x4, R2 ;  /* 0x00000004130c7825 */ /* 0x001fe200078e0202 */
[----:B--2---:R-:W-:-:S04]  /*0ff0*/  @!P0 F2FP.F16.F32.PACK_AB R8, RZ, R10 ;  /* 0x0000000aff08823e */ /* 0x004fc800000000ff */
[----:B------:R-:W-:-:S05]  /*1000*/  PRMT R11, R8, 0x7610, R11 ;  /* 0x00007610080b7816 */ /* 0x000fca000000000b */
[----:B------:R0:W-:Y:S04]  /*1010*/  @!P0 STG.E.U16 desc[UR14][R14.64], R11 ;  /* 0x0000000b0e008986 */ /* 0x0001e8000c10150e */
[----:B------:R-:W2:Y:S01]  /*1020*/  @!P1 LDG.E R18, desc[UR14][R12.64] ;  /* 0x0000000e0c129981 */ /* 0x000ea2000c1e1900 */
[----:B------:R-:W-:-:S05]  /*1030*/  VIADD R8, R9, 0x500 ;  /* 0x0000050009087836 */ /* 0x000fca0000000000 */
[----:B------:R-:W-:Y:S01]  /*1040*/  ISETP.GE.AND P0, PT, R8, UR10, PT ;  /* 0x0000000a08007c0c */ /* 0x000fe2000bf06270 */
[----:B0-----:R-:W-:Y:S01]  /*1050*/  IMAD.WIDE R10, R19, 0x2, R4 ;  /* 0x00000002130a7825 */ /* 0x001fe200078e0204 */
[----:B--2---:R-:W-:-:S05]  /*1060*/  @!P1 F2FP.F16.F32.PACK_AB R18, RZ, R18 ;  /* 0x00000012ff12923e */ /* 0x004fca00000000ff */
[----:B------:R-:W-:Y:S06]  /*1070*/  @!P1 STG.E.U16 desc[UR14][R10.64], R18 ;  /* 0x000000120a009986 */ /* 0x000fec000c10150e */
[----:B------:R-:W2:Y:S01]  /*1080*/  @!P0 LDG.E R16, desc[UR14][R12.64+0x200] ;  /* 0x0002000e0c108981 */ /* 0x000ea2000c1e1900 */
[----:B------:R-:W-:-:S05]  /*1090*/  VIADD R8, R9, 0x580 ;  /* 0x0000058009087836 */ /* 0x000fca0000000000 */
[----:B------:R-:W-:Y:S02]  /*10a0*/  ISETP.GE.AND P1, PT, R8, UR10, PT ;  /* 0x0000000a08007c0c */ /* 0x000fe4000bf26270 */
[----:B--2---:R-:W-:-:S05]  /*10b0*/  @!P0 F2FP.F16.F32.PACK_AB R16, RZ, R16 ;  /* 0x00000010ff10823e */ /* 0x004fca00000000ff */
[----:B------:R0:W-:Y:S06]  /*10c0*/  @!P0 STG.E.U16 desc[UR14][R10.64+0x100], R16 ;  /* 0x000100100a008986 */ /* 0x0001ec000c10150e */
[----:B------:R-:W2:Y:S01]  /*10d0*/  @!P1 LDG.E R14, desc[UR14][R12.64+0x400] ;  /* 0x0004000e0c0e9981 */ /* 0x000ea2000c1e1900 */
[----:B------:R-:W-:-:S05]  /*10e0*/  VIADD R8, R9, 0x600 ;  /* 0x0000060009087836 */ /* 0x000fca0000000000 */
[----:B------:R-:W-:Y:S02]  /*10f0*/  ISETP.GE.AND P0, PT, R8, UR10, PT ;  /* 0x0000000a08007c0c */ /* 0x000fe4000bf06270 */
[----:B--2---:R-:W-:-:S04]  /*1100*/  @!P1 F2FP.F16.F32.PACK_AB R14, RZ, R14 ;  /* 0x0000000eff0e923e */ /* 0x004fc800000000ff */
[----:B------:R-:W-:-:S05]  /*1110*/  PRMT R15, R14, 0x7610, R15 ;  /* 0x000076100e0f7816 */ /* 0x000fca000000000f */
[----:B------:R1:W-:Y:S04]  /*1120*/  @!P1 STG.E.U16 desc[UR14][R10.64+0x200], R15 ;  /* 0x0002000f0a009986 */ /* 0x0003e8000c10150e */
[----:B------:R-:W2:Y:S01]  /*1130*/  @!P0 LDG.E R14, desc[UR14][R12.64+0x600] ;  /* 0x0006000e0c0e8981 */ /* 0x000ea2000c1e1900 */
[----:B------:R-:W-:-:S05]  /*1140*/  VIADD R8, R9, 0x680 ;  /* 0x0000068009087836 */ /* 0x000fca0000000000 */
[----:B------:R-:W-:Y:S02]  /*1150*/  ISETP.GE.AND P1, PT, R8, UR10, PT ;  /* 0x0000000a08007c0c */ /* 0x000fe4000bf26270 */
[----:B--2---:R-:W-:-:S04]  /*1160*/  @!P0 F2FP.F16.F32.PACK_AB R14, RZ, R14 ;  /* 0x0000000eff0e823e */ /* 0x004fc800000000ff */
[----:B0-----:R-:W-:-:S05]  /*1170*/  PRMT R16, R14, 0x7610, R16 ;  /* 0x000076100e107816 */ /* 0x001fca0000000010 */
[----:B------:R1:W-:Y:S04]  /*1180*/  @!P0 STG.E.U16 desc[UR14][R10.64+0x300], R16 ;  /* 0x000300100a008986 */ /* 0x0003e8000c10150e */
[----:B------:R-:W2:Y:S01]  /*1190*/  @!P1 LDG.E R14, desc[UR14][R12.64+0x800] ;  /* 0x0008000e0c0e9981 */ /* 0x000ea2000c1e1900 */
[----:B------:R-:W-:-:S05]  /*11a0*/  VIADD R8, R9, 0x700 ;  /* 0x0000070009087836 */ /* 0x000fca0000000000 */
[----:B------:R-:W-:Y:S02]  /*11b0*/  ISETP.GE.AND P0, PT, R8, UR10, PT ;  /* 0x0000000a08007c0c */ /* 0x000fe4000bf06270 */
[----:B--2---:R-:W-:-:S05]  /*11c0*/  @!P1 F2FP.F16.F32.PACK_AB R14, RZ, R14 ;  /* 0x0000000eff0e923e */ /* 0x004fca00000000ff */
[----:B------:R1:W-:Y:S06]  /*11d0*/  @!P1 STG.E.U16 desc[UR14][R10.64+0x400], R14 ;  /* 0x0004000e0a009986 */ /* 0x0003ec000c10150e */
[----:B------:R-:W2:Y:S01]  /*11e0*/  @!P0 LDG.E R8, desc[UR14][R12.64+0xa00] ;  /* 0x000a000e0c088981 */ /* 0x000ea2000c1e1900 */
[----:B------:R-:W-:Y:S01]  /*11f0*/  VIADD R9, R9, 0x780 ;  /* 0x0000078009097836 */ /* 0x000fe20000000000 */
[----:B------:R-:W-:Y:S01]  /*1200*/  BSSY.RECONVERGENT B0, `(.L_x_17) ;  /* 0x000000a000007945 */ /* 0x000fe20003800200 */
[----:B------:R-:W-:-:S05]  /*1210*/  VIADD R6, R6, 0x10 ;  /* 0x0000001006067836 */ /* 0x000fca0000000000 */
[----:B------:R-:W-:Y:S02]  /*1220*/  ISETP.NE.AND P1, PT, R6, R0, PT ;  /* 0x000000000600720c */ /* 0x000fe40003f25270 */
[----:B--2---:R-:W-:-:S05]  /*1230*/  @!P0 F2FP.F16.F32.PACK_AB R8, RZ, R8 ;  /* 0x00000008ff08823e */ /* 0x004fca00000000ff */
[----:B------:R1:W-:Y:S01]  /*1240*/  @!P0 STG.E.U16 desc[UR14][R10.64+0x500], R8 ;  /* 0x000500080a008986 */ /* 0x0003e2000c10150e */
[----:B------:R-:W-:-:S13]  /*1250*/  ISETP.GE.AND P0, PT, R9, UR10, PT ;  /* 0x0000000a09007c0c */ /* 0x000fda000bf06270 */
[----:B-1----:R-:W-:Y:S05]  /*1260*/  @P0 BRA `(.L_x_18) ;  /* 0x00000000000c0947 */ /* 0x002fea0003800000 */
[----:B------:R-:W2:Y:S02]  /*1270*/  LDG.E R12, desc[UR14][R12.64+0xc00] ;  /* 0x000c000e0c0c7981 */ /* 0x000ea4000c1e1900 */
[----:B--2---:R-:W-:-:S05]  /*1280*/  F2FP.F16.F32.PACK_AB R8, RZ, R12 ;  /* 0x0000000cff08723e */ /* 0x004fca00000000ff */
[----:B------:R0:W-:Y:S02]  /*1290*/  STG.E.U16 desc[UR14][R10.64+0x600], R8 ;  /* 0x000600080a007986 */ /* 0x0001e4000c10150e */
.L_x_18:
[----:B------:R-:W-:Y:S05]  /*12a0*/  BSYNC.RECONVERGENT B0 ;  /* 0x0000000000007941 */ /* 0x000fea0003800200 */
.L_x_17:
[----:B------:R-:W-:Y:S05]  /*12b0*/  @P1 BRA `(.L_x_19) ;  /* 0xfffffff800381947 */ /* 0x000fea000383ffff */
.L_x_4:
[----:B------:R-:W-:-:S13]  /*12c0*/  ISETP.NE.AND P0, PT, RZ, UR4, PT ;  /* 0x00000004ff007c0c */ /* 0x000fda000bf05270 */
[----:B------:R-:W-:Y:S05]  /*12d0*/  @!P0 EXIT ;  /* 0x000000000000894d */ /* 0x000fea0003800000 */
[----:B------:R-:W5:Y:S01]  /*12e0*/  LDCU UR6, c[0x0][0x388] ;  /* 0x00007100ff0677ac */ /* 0x000f620008000800 */
[----:B------:R-:W-:Y:S02]  /*12f0*/  UISETP.GE.U32.AND UP0, UPT, UR4, 0x8, UPT ;  /* 0x000000080400788c */ /* 0x000fe4000bf06070 */
[----:B-----5:R-:W-:-:S07]  /*1300*/  ULOP3.LUT UR5, UR6, 0x7, URZ, 0xc0, !UPT ;  /* 0x0000000706057892 */ /* 0x020fce000f8ec0ff */
[----:B------:R-:W-:Y:S05]  /*1310*/  BRA.U !UP0, `(.L_x_20) ;  /* 0x0000000508147547 */ /* 0x000fea000b800000 */
[----:B01234-:R-:W-:Y:S01]  /*1320*/  IMAD R11, R0, 0x80, R7 ;  /* 0x00000080000b7824 */ /* 0x01ffe200078e0207 */
[----:B------:R-:W-:Y:S03]  /*1330*/  BSSY.RECONVERGENT B0, `(.L_x_21) ;  /* 0x0000017000007945 */ /* 0x000fe60003800200 */
[C---:B------:R-:W-:Y:S01]  /*1340*/  VIADD R6, R11.reuse, 0x80 ;  /* 0x000000800b067836 */ /* 0x040fe20000000000 */
[C---:B------:R-:W-:Y:S01]  /*1350*/  ISETP.GE.AND P6, PT, R11.reuse, UR10, PT ;  /* 0x0000000a0b007c0c */ /* 0x040fe2000bfc6270 */
[C---:B------:R-:W-:Y:S02]  /*1360*/  VIADD R8, R11.reuse, 0x100 ;  /* 0x000001000b087836 */ /* 0x040fe40000000000 */
[C---:B------:R-:W-:Y:S01]  /*1370*/  VIADD R9, R11.reuse, 0x180 ;  /* 0x000001800b097836 */ /* 0x040fe20000000000 */
[----:B------:R-:W-:Y:S01]  /*1380*/  ISETP.GE.AND P1, PT, R6, UR10, PT ;  /* 0x0000000a06007c0c */ /* 0x000fe2000bf26270 */
[C---:B------:R-:W-:Y:S01]  /*1390*/  VIADD R6, R11.reuse, 0x200 ;  /* 0x000002000b067836 */ /* 0x040fe20000000000 */
[----:B------:R-:W-:Y:S01]  /*13a0*/  ISETP.GE.AND P0, PT, R8, UR10, PT ;  /* 0x0000000a08007c0c */ /* 0x000fe2000bf06270 */
[C---:B------:R-:W-:Y:S01]  /*13b0*/  VIADD R8, R11.reuse, 0x280 ;  /* 0x000002800b087836 */ /* 0x040fe20000000000 */
[----:B------:R-:W-:Y:S01]  /*13c0*/  P2R R12, PR, RZ, 0x2 ;  /* 0x00000002ff0c7803 */ /* 0x000fe20000000000 */
[C---:B------:R-:W-:Y:S01]  /*13d0*/  VIADD R10, R11.reuse, 0x300 ;  /* 0x000003000b0a7836 */ /* 0x040fe20000000000 */
[----:B------:R-:W-:Y:S01]  /*13e0*/  ISETP.GE.AND P2, PT, R6, UR10, PT ;  /* 0x0000000a06007c0c */ /* 0x000fe2000bf46270 */
[----:B------:R-:W-:Y:S01]  /*13f0*/  VIADD R6, R11, 0x380 ;  /* 0x000003800b067836 */ /* 0x000fe20000000000 */
[----:B------:R-:W-:-:S02]  /*1400*/  ISETP.GE.AND P1, PT, R9, UR10, PT ;  /* 0x0000000a09007c0c */ /* 0x000fc4000bf26270 */
[----:B------:R-:W-:Y:S01]  /*1410*/  ISETP.GE.AND P3, PT, R8, UR10, PT ;  /* 0x0000000a08007c0c */ /* 0x000fe2000bf66270 */
[C---:B------:R-:W-:Y:S01]  /*1420*/  IMAD.WIDE R8, R11.reuse, 0x4, R2 ;  /* 0x000000040b087825 */ /* 0x040fe200078e0202 */
[----:B------:R-:W-:Y:S02]  /*1430*/  ISETP.GE.AND P4, PT, R10, UR10, PT ;  /* 0x0000000a0a007c0c */ /* 0x000fe4000bf86270 */
[----:B------:R-:W-:Y:S01]  /*1440*/  ISETP.GE.AND P5, PT, R6, UR10, PT ;  /* 0x0000000a06007c0c */ /* 0x000fe2000bfa6270 */
[----:B------:R-:W-:Y:S01]  /*1450*/  IMAD.WIDE R10, R11, 0x2, R4 ;  /* 0x000000020b0a7825 */ /* 0x000fe200078e0204 */
[----:B------:R-:W-:Y:S11]  /*1460*/  @P6 BRA `(.L_x_22) ;  /* 0x00000000000c6947 */ /* 0x000ff60003800000 */
[----:B------:R-:W2:Y:S02]  /*1470*/  LDG.E R6, desc[UR14][R8.64] ;  /* 0x0000000e08067981 */ /* 0x000ea4000c1e1900 */
[----:B--2---:R-:W-:-:S05]  /*1480*/  F2FP.F16.F32.PACK_AB R6, RZ, R6 ;  /* 0x00000006ff06723e */ /* 0x004fca00000000ff */
[----:B------:R0:W-:Y:S02]  /*1490*/  STG.E.U16 desc[UR14][R10.64], R6 ;  /* 0x000000060a007986 */ /* 0x0001e4000c10150e */
.L_x_22:
[----:B------:R-:W-:Y:S05]  /*14a0*/  BSYNC.RECONVERGENT B0 ;  /* 0x0000000000007941 */ /* 0x000fea0003800200 */
.L_x_21:
[----:B------:R-:W-:Y:S01]  /*14b0*/  ISETP.NE.AND P6, PT, R12, RZ, PT ;  /* 0x000000ff0c00720c */ /* 0x000fe20003fc5270 */
[----:B------:R-:W-:-:S12]  /*14c0*/  BSSY.RECONVERGENT B0, `(.L_x_23) ;  /* 0x0000005000007945 */ /* 0x000fd80003800200 */
[----:B------:R-:W-:Y:S05]  /*14d0*/  @P6 BRA `(.L_x_24) ;  /* 0x00000000000c6947 */ /* 0x000fea0003800000 */
[----:B0-----:R-:W2:Y:S02]  /*14e0*/  LDG.E R6, desc[UR14][R8.64+0x200] ;  /* 0x0002000e08067981 */ /* 0x001ea4000c1e1900 */
[----:B--2---:R-:W-:-:S05]  /*14f0*/  F2FP.F16.F32.PACK_AB R6, RZ, R6 ;  /* 0x00000006ff06723e */ /* 0x004fca00000000ff */
[----:B------:R1:W-:Y:S02]  /*1500*/  STG.E.U16 desc[UR14][R10.64+0x100], R6 ;  /* 0x000100060a007986 */ /* 0x0003e4000c10150e */
.L_x_24:
[----:B------:R-:W-:Y:S05]  /*1510*/  BSYNC.RECONVERGENT B0 ;  /* 0x0000000000007941 */ /* 0x000fea0003800200 */
.L_x_23:
[----:B------:R-:W-:Y:S04]  /*1520*/  BSSY.RECONVERGENT B0, `(.L_x_25) ;  /* 0x0000005000007945 */ /* 0x000fe80003800200 */
[----:B------:R-:W-:Y:S05]  /*1530*/  @P0 BRA `(.L_x_26) ;  /* 0x00000000000c0947 */ /* 0x000fea0003800000 */
[----:B01----:R-:W2:Y:S02]  /*1540*/  LDG.E R6, desc[UR14][R8.64+0x400] ;  /* 0x0004000e08067981 */ /* 0x003ea4000c1e1900 */
[----:B--2---:R-:W-:-:S05]  /*1550*/  F2FP.F16.F32.PACK_AB R6, RZ, R6 ;  /* 0x00000006ff06723e */ /* 0x004fca00000000ff */
[----:B------:R2:W-:Y:S02]  /*1560*/  STG.E.U16 desc[UR14][R10.64+0x200], R6 ;  /* 0x000200060a007986 */ /* 0x0005e4000c10150e */
.L_x_26:
[----:B------:R-:W-:Y:S05]  /*1570*/  BSYNC.RECONVERGENT B0 ;  /* 0x0000000000007941 */ /* 0x000fea0003800200 */
.L_x_25:
[----:B------:R-:W-:Y:S04]  /*1580*/  BSSY.RECONVERGENT B0, `(.L_x_27) ;  /* 0x0000005000007945 */ /* 0x000fe80003800200 */
[----:B------:R-:W-:Y:S05]  /*1590*/  @P1 BRA `(.L_x_28) ;  /* 0x00000000000c1947 */ /* 0x000fea0003800000 */
[----:B012---:R-:W2:Y:S02]  /*15a0*/  LDG.E R6, desc[UR14][R8.64+0x600] ;  /* 0x0006000e08067981 */ /* 0x007ea4000c1e1900 */
[----:B--2---:R-:W-:-:S05]  /*15b0*/  F2FP.F16.F32.PACK_AB R6, RZ, R6 ;  /* 0x00000006ff06723e */ /* 0x004fca00000000ff */
[----:B------:R3:W-:Y:S02]  /*15c0*/  STG.E.U16 desc[UR14][R10.64+0x300], R6 ;  /* 0x000300060a007986 */ /* 0x0007e4000c10150e */
.L_x_28:
[----:B------:R-:W-:Y:S05]  /*15d0*/  BSYNC.RECONVERGENT B0 ;  /* 0x0000000000007941 */ /* 0x000fea0003800200 */
.L_x_27:
[----:B------:R-:W-:Y:S04]  /*15e0*/  BSSY.RECONVERGENT B0, `(.L_x_29) ;  /* 0x0000005000007945 */ /* 0x000fe80003800200 */
[----:B------:R-:W-:Y:S05]  /*15f0*/  @P2 BRA `(.L_x_30) ;  /* 0x00000000000c2947 */ /* 0x000fea0003800000 */
[----:B0123--:R-:W2:Y:S02]  /*1600*/  LDG.E R6, desc[UR14][R8.64+0x800] ;  /* 0x0008000e08067981 */ /* 0x00fea4000c1e1900 */
[----:B--2---:R-:W-:-:S05]  /*1610*/  F2FP.F16.F32.PACK_AB R6, RZ, R6 ;  /* 0x00000006ff06723e */ /* 0x004fca00000000ff */
[----:B------:R4:W-:Y:S02]  /*1620*/  STG.E.U16 desc[UR14][R10.64+0x400], R6 ;  /* 0x000400060a007986 */ /* 0x0009e4000c10150e */
.L_x_30:
[----:B------:R-:W-:Y:S05]  /*1630*/  BSYNC.RECONVERGENT B0 ;  /* 0x0000000000007941 */ /* 0x000fea0003800200 */
.L_x_29:
[----:B------:R-:W-:Y:S04]  /*1640*/  BSSY.RECONVERGENT B0, `(.L_x_31) ;  /* 0x0000005000007945 */ /* 0x000fe80003800200 */
[----:B------:R-:W-:Y:S05]  /*1650*/  @P3 BRA `(.L_x_32) ;  /* 0x00000000000c3947 */ /* 0x000fea0003800000 */
[----:B01234-:R-:W2:Y:S02]  /*1660*/  LDG.E R6, desc[UR14][R8.64+0xa00] ;  /* 0x000a000e08067981 */ /* 0x01fea4000c1e1900 */
[----:B--2---:R-:W-:-:S05]  /*1670*/  F2FP.F16.F32.PACK_AB R6, RZ, R6 ;  /* 0x00000006ff06723e */ /* 0x004fca00000000ff */
[----:B------:R0:W-:Y:S02]  /*1680*/  STG.E.U16 desc[UR14][R10.64+0x500], R6 ;  /* 0x000500060a007986 */ /* 0x0001e4000c10150e */
.L_x_32:
[----:B------:R-:W-:Y:S05]  /*1690*/  BSYNC.RECONVERGENT B0 ;  /* 0x0000000000007941 */ /* 0x000fea0003800200 */
.L_x_31:
[----:B------:R-:W-:Y:S04]  /*16a0*/  BSSY.RECONVERGENT B0, `(.L_x_33) ;  /* 0x0000005000007945 */ /* 0x000fe80003800200 */
[----:B------:R-:W-:Y:S05]  /*16b0*/  @P4 BRA `(.L_x_34) ;  /* 0x00000000000c4947 */ /* 0x000fea0003800000 */
[----:B01234-:R-:W2:Y:S02]  /*16c0*/  LDG.E R6, desc[UR14][R8.64+0xc00] ;  /* 0x000c000e08067981 */ /* 0x01fea4000c1e1900 */
[----:B--2---:R-:W-:-:S05]  /*16d0*/  F2FP.F16.F32.PACK_AB R6, RZ, R6 ;  /* 0x00000006ff06723e */ /* 0x004fca00000000ff */
[----:B------:R0:W-:Y:S02]  /*16e0*/  STG.E.U16 desc[UR14][R10.64+0x600], R6 ;  /* 0x000600060a007986 */ /* 0x0001e4000c10150e */
.L_x_34:
[----:B------:R-:W-:Y:S05]  /*16f0*/  BSYNC.RECONVERGENT B0 ;  /* 0x0000000000007941 */ /* 0x000fea0003800200 */
.L_x_33:
[----:B------:R-:W-:Y:S04]  /*1700*/  BSSY.RECONVERGENT B0, `(.L_x_35) ;  /* 0x0000005000007945 */ /* 0x000fe80003800200 */
[----:B------:R-:W-:Y:S05]  /*1710*/  @P5 BRA `(.L_x_36) ;  /* 0x00000000000c5947 */ /* 0x000fea0003800000 */
[----:B------:R-:W0:Y:S02]  /*1720*/  LDG.E R8, desc[UR14][R8.64+0xe00] ;  /* 0x000e000e08087981 */ /* 0x000e24000c1e1900 */
[----:B01234-:R-:W-:-:S05]  /*1730*/  F2FP.F16.F32.PACK_AB R6, RZ, R8 ;  /* 0x00000008ff06723e */ /* 0x01ffca00000000ff */
[----:B------:R0:W-:Y:S02]  /*1740*/  STG.E.U16 desc[UR14][R10.64+0x700], R6 ;  /* 0x000700060a007986 */ /* 0x0001e4000c10150e */
.L_x_36:
[----:B------:R-:W-:Y:S05]  /*1750*/  BSYNC.RECONVERGENT B0 ;  /* 0x0000000000007941 */ /* 0x000fea0003800200 */
.L_x_35:
[----:B------:R-:W-:-:S07]  /*1760*/  VIADD R0, R0, 0x8 ;  /* 0x0000000800007836 */ /* 0x000fce0000000000 */
.L_x_20:
[----:B------:R-:W-:-:S13]  /*1770*/  ISETP.NE.AND P0, PT, RZ, UR5, PT ;  /* 0x00000005ff007c0c */ /* 0x000fda000bf05270 */
[----:B------:R-:W-:Y:S05]  /*1780*/  @!P0 EXIT ;  /* 0x000000000000894d */ /* 0x000fea0003800000 */
[----:B------:R-:W-:Y:S02]  /*1790*/  UISETP.GE.U32.AND UP0, UPT, UR5, 0x4, UPT ;  /* 0x000000040500788c */ /* 0x000fe4000bf06070 */
[----:B------:R-:W-:-:S06]  /*17a0*/  ULOP3.LUT UR4, UR6, 0x3, URZ, 0xc0, !UPT ;  /* 0x0000000306047892 */ /* 0x000fcc000f8ec0ff */
[----:B------:R-:W-:Y:S01]  /*17b0*/  ISETP.NE.AND P2, PT, RZ, UR4, PT ;  /* 0x00000004ff007c0c */ /* 0x000fe2000bf45270 */
[----:B------:R-:W-:-:S12]  /*17c0*/  BRA.U !UP0, `(.L_x_37) ;  /* 0x0000000108807547 */ /* 0x000fd8000b800000 */
[----:B------:R-:W-:-:S05]  /*17d0*/  IMAD R19, R0, 0x80, R7 ;  /* 0x0000008000137824 */ /* 0x000fca00078e0207 */
[----:B------:R-:W-:-:S13]  /*17e0*/  ISETP.GE.AND P0, PT, R19, UR10, PT ;  /* 0x0000000a13007c0c */ /* 0x000fda000bf06270 */
[----:B0-----:R-:W-:-:S06]  /*17f0*/  @!P0 IMAD.WIDE R8, R19, 0x4, R2 ;  /* 0x0000000413088825 */ /* 0x001fcc00078e0202 */
[----:B------:R-:W5:Y:S01]  /*1800*/  @!P0 LDG.E R8, desc[UR14][R8.64] ;  /* 0x0000000e08088981 */ /* 0x000f62000c1e1900 */
[C---:B------:R-:W-:Y:S02]  /*1810*/  VIADD R15, R19.reuse, 0x80 ;  /* 0x00000080130f7836 */ /* 0x040fe40000000000 */
[----:B-1234-:R-:W-:-:S03]  /*1820*/  @!P0 IMAD.WIDE R10, R19, 0x2, R4 ;  /* 0x00000002130a8825 */ /* 0x01efc600078e0204 */
[----:B------:R-:W-:-:S13]  /*1830*/  ISETP.GE.AND P1, PT, R15, UR10, PT ;  /* 0x0000000a0f007c0c */ /* 0x000fda000bf26270 */
[----:B------:R-:W-:Y:S01]  /*1840*/  @!P1 IMAD.WIDE R12, R15, 0x4, R2 ;  /* 0x000000040f0c9825 */ /* 0x000fe200078e0202 */
[----:B-----5:R-:W-:-:S04]  /*1850*/  @!P0 F2FP.F16.F32.PACK_AB R6, RZ, R8 ;  /* 0x00000008ff06823e */ /* 0x020fc800000000ff */
[----:B------:R-:W-:-:S05]  /*1860*/  PRMT R9, R6, 0x7610, R9 ;  /* 0x0000761006097816 */ /* 0x000fca0000000009 */
[----:B------:R0:W-:Y:S04]  /*1870*/  @!P0 STG.E.U16 desc[UR14][R10.64], R9 ;  /* 0x000000090a008986 */ /* 0x0001e8000c10150e */
[----:B------:R-:W2:Y:S01]  /*1880*/  @!P1 LDG.E R12, desc[UR14][R12.64] ;  /* 0x0000000e0c0c9981 */ /* 0x000ea2000c1e1900 */
[----:B------:R-:W-:-:S05]  /*1890*/  VIADD R17, R19, 0x100 ;  /* 0x0000010013117836 */ /* 0x000fca0000000000 */
[----:B------:R-:W-:Y:S01]  /*18a0*/  ISETP.GE.AND P0, PT, R17, UR10, PT ;  /* 0x0000000a11007c0c */ /* 0x000fe2000bf06270 */
[----:B0-----:R-:W-:-:S12]  /*18b0*/  @!P1 IMAD.WIDE R8, R15, 0x2, R4 ;  /* 0x000000020f089825 */ /* 0x001fd800078e0204 */
[----:B------:R-:W-:Y:S01]  /*18c0*/  @!P0 IMAD.WIDE R14, R17, 0x4, R2 ;  /* 0x00000004110e8825 */ /* 0x000fe200078e0202 */
[----:B--2---:R-:W-:-:S04]  /*18d0*/  @!P1 F2FP.F16.F32.PACK_AB R6, RZ, R12 ;  /* 0x0000000cff06923e */ /* 0x004fc800000000ff */
        /* <DEDUP_REMOVED lines=11> */
[----:B------:R-:W-:Y:S02]  /*1990*/  VIADD R0, R0, 0x4 ;  /* 0x0000000400007836 */ /* 0x000fe40000000000 */
[----:B0-----:R-:W-:Y:S01]  /*19a0*/  @!P1 IMAD.WIDE R8, R19, 0x2, R4 ;  /* 0x0000000213089825 */ /* 0x001fe200078e0204 */
[----:B--2---:R-:W-:-:S05]  /*19b0*/  @!P1 F2FP.F16.F32.PACK_AB R6, RZ, R12 ;  /* 0x0000000cff06923e */ /* 0x004fca00000000ff */
[----:B------:R0:W-:Y:S02]  /*19c0*/  @!P1 STG.E.U16 desc[UR14][R8.64], R6 ;  /* 0x0000000608009986 */ /* 0x0001e4000c10150e */
.L_x_37:
[----:B------:R-:W-:Y:S05]  /*19d0*/  @!P2 EXIT ;  /* 0x000000000000a94d */ /* 0x000fea0003800000 */
[----:B01234-:R-:W-:Y:S01]  /*19e0*/  IMAD R11, R0, 0x80, R7 ;  /* 0x00000080000b7824 */ /* 0x01ffe200078e0207 */
[----:B------:R-:W-:-:S12]  /*19f0*/  UIADD3 UR4, UPT, UPT, -UR4, URZ, URZ ;  /* 0x000000ff04047290 */ /* 0x000fd8000fffe1ff */
.L_x_38:
[C---:B------:R-:W-:Y:S01]  /*1a00*/  ISETP.GE.AND P0, PT, R11.reuse, UR10, PT ;  /* 0x0000000a0b007c0c */ /* 0x040fe2000bf06270 */
[----:B------:R-:W-:-:S12]  /*1a10*/  IMAD.WIDE R8, R11, 0x4, R2 ;  /* 0x000000040b087825 */ /* 0x000fd800078e0202 */
[----:B------:R-:W2:Y:S01]  /*1a20*/  @!P0 LDG.E R8, desc[UR14][R8.64] ;  /* 0x0000000e08088981 */ /* 0x000ea2000c1e1900 */
[----:B0-----:R-:W-:Y:S01]  /*1a30*/  IMAD.WIDE R6, R11, 0x2, R4 ;  /* 0x000000020b067825 */ /* 0x001fe200078e0204 */
[----:B------:R-:W-:-:S03]  /*1a40*/  UIADD3 UR4, UPT, UPT, UR4, 0x1, URZ ;  /* 0x0000000104047890 */ /* 0x000fc6000fffe0ff */
[----:B------:R-:W-:Y:S01]  /*1a50*/  VIADD R11, R11, 0x80 ;  /* 0x000000800b0b7836 */ /* 0x000fe20000000000 */
[----:B------:R-:W-:Y:S01]  /*1a60*/  UISETP.NE.AND UP0, UPT, UR4, URZ, UPT ;  /* 0x000000ff0400728c */ /* 0x000fe2000bf05270 */
[----:B--2---:R-:W-:-:S05]  /*1a70*/  @!P0 F2FP.F16.F32.PACK_AB R0, RZ, R8 ;  /* 0x00000008ff00823e */ /* 0x004fca00000000ff */
[----:B------:R0:W-:Y:S03]  /*1a80*/  @!P0 STG.E.U16 desc[UR14][R6.64], R0 ;  /* 0x0000000006008986 */ /* 0x0001e6000c10150e */
[----:B------:R-:W-:Y:S05]  /*1a90*/  BRA.U UP0, `(.L_x_38) ;  /* 0xfffffffd00d87547 */ /* 0x000fea000b83ffff */
[----:B------:R-:W-:Y:S05]  /*1aa0*/  EXIT ;  /* 0x000000000000794d */ /* 0x000fea0003800000 */
.L_x_3:
[----:B------:R-:W-:-:S06]  /*1ab0*/  UISETP.GE.AND UP0, UPT, UR18, 0x1, UPT ;  /* 0x000000011200788c */ /* 0x000fcc000bf06270 */
[----:B------:R-:W-:-:S13]  /*1ac0*/  PLOP3.LUT P0, PT, PT, PT, UP0, 0x80, 0x8 ;  /* 0x000000000008781c */ /* 0x000fda0003f0f008 */
[----:B------:R-:W-:Y:S05]  /*1ad0*/  @!P0 EXIT ;  /* 0x000000000000894d */ /* 0x000fea0003800000 */
[----:B------:R-:W-:Y:S01]  /*1ae0*/  UISETP.GE.U32.AND UP0, UPT, UR18, 0x10, UPT ;  /* 0x000000101200788c */ /* 0x000fe2000bf06070 */
[----:B------:R-:W-:Y:S01]  /*1af0*/  IMAD.MOV.U32 R0, RZ, RZ, RZ ;  /* 0x000000ffff007224 */ /* 0x000fe200078e00ff */
[----:B------:R-:W-:-:S06]  /*1b00*/  ULOP3.LUT UR19, UR18, 0xf, URZ, 0xc0, !UPT ;  /* 0x0000000f12137892 */ /* 0x000fcc000f8ec0ff */
[----:B------:R-:W-:Y:S01]  /*1b10*/  ISETP.NE.AND P2, PT, RZ, UR19, PT ;  /* 0x00000013ff007c0c */ /* 0x000fe2000bf45270 */
[----:B------:R-:W-:-:S12]  /*1b20*/  BRA.U !UP0, `(.L_x_39) ;  /* 0x0000000508787547 */ /* 0x000fd8000b800000 */
[C---:B------:R-:W-:Y:S01]  /*1b30*/  IMAD.WIDE.U32 R8, R7.reuse, 0x2, R4 ;  /* 0x0000000207087825 */ /* 0x040fe200078e0004 */
[----:B------:R-:W-:Y:S02]  /*1b40*/  ULOP3.LUT UR20, UR18, 0x7ffffff0, URZ, 0xc0, !UPT ;  /* 0x7ffffff012147892 */ /* 0x000fe4000f8ec0ff */
[----:B------:R-:W-:Y:S01]  /*1b50*/  UIADD3 UR4, UP0, UPT, UR4, 0x600, URZ ;  /* 0x0000060004047890 */ /* 0x000fe2000ff1e0ff */
[C---:B------:R-:W-:Y:S01]  /*1b60*/  IMAD.WIDE.U32 R10, R7.reuse, 0x4, R2 ;  /* 0x00000004070a7825 */ /* 0x040fe200078e0002 */
[----:B------:R-:W-:Y:S01]  /*1b70*/  IADD3 R16, P0, PT, R8, 0x400, RZ ;  /* 0x0000040008107810 */ /* 0x000fe20007f1e0ff */
[----:B------:R-:W-:Y:S02]  /*1b80*/  UIADD3 UR10, UP1, UPT, UR12, 0x300, URZ ;  /* 0x000003000c0a7890 */ /* 0x000fe4000ff3e0ff */
[----:B------:R-:W-:Y:S01]  /*1b90*/  VIADD R6, R7, 0x480 ;  /* 0x0000048007067836 */ /* 0x000fe20000000000 */
[----:B------:R-:W-:Y:S01]  /*1ba0*/  IADD3 R8, P1, PT, R10, 0x800, RZ ;  /* 0x000008000a087810 */ /* 0x000fe20007f3e0ff */
[----:B------:R-:W-:Y:S01]  /*1bb0*/  IMAD.X R17, RZ, RZ, R9, P0 ;  /* 0x000000ffff117224 */ /* 0x000fe200000e0609 */
[----:B------:R-:W-:Y:S01]  /*1bc0*/  UIADD3.X UR5, UPT, UPT, URZ, UR9, URZ, UP0, !UPT ;  /* 0x00000009ff057290 */ /* 0x000fe200087fe4ff */
[----:B------:R-:W-:Y:S01]  /*1bd0*/  IMAD.U32 R0, RZ, RZ, UR20 ;  /* 0x00000014ff007e24 */ /* 0x000fe2000f8e00ff */
[----:B------:R-:W-:Y:S01]  /*1be0*/  UIADD3.X UR13, UPT, UPT, URZ, UR8, URZ, UP1, !UPT ;  /* 0x00000008ff0d7290 */ /* 0x000fe20008ffe4ff */
[----:B------:R-:W-:Y:S01]  /*1bf0*/  IMAD.X R9, RZ, RZ, R11, P1 ;  /* 0x000000ffff097224 */ /* 0x000fe200008e060b */
[----:B------:R-:W-:-:S12]  /*1c00*/  UIADD3 UR9, UPT, UPT, -UR20, URZ, URZ ;  /* 0x000000ff14097290 */ /* 0x000fd8000fffe1ff */
.L_x_40:
[----:B------:R-:W2:Y:S01]  /*1c10*/  LDG.E R10, desc[UR14][R8.64+-0x800] ;  /* 0xfff8000e080a7981 */ /* 0x000ea2000c1e1900 */
[----:B------:R-:W-:Y:S01]  /*1c20*/  IMAD.MOV.U32 R11, RZ, RZ, R17 ;  /* 0x000000ffff0b7224 */ /* 0x000fe200078e0011 */
[----:B--2---:R-:W-:-:S04]  /*1c30*/  F2FP.F16.F32.PACK_AB R10, RZ, R10 ;  /* 0x0000000aff0a723e */ /* 0x004fc800000000ff */
[----:B-1----:R-:W-:Y:S01]  /*1c40*/  PRMT R13, R10, 0x7610, R13 ;  /* 0x000076100a0d7816 */ /* 0x002fe2000000000d */
[----:B------:R-:W-:-:S05]  /*1c50*/  IMAD.MOV.U32 R10, RZ, RZ, R16 ;  /* 0x000000ffff0a7224 */ /* 0x000fca00078e0010 */
[----:B------:R0:W-:Y:S04]  /*1c60*/  STG.E.U16 desc[UR14][R10.64+-0x400], R13 ;  /* 0xfffc000d0a007986 */ /* 0x0001e8000c10150e */
[----:B------:R-:W2:Y:S02]  /*1c70*/  LDG.E R12, desc[UR14][R8.64+-0x600] ;  /* 0xfffa000e080c7981 */ /* 0x000ea4000c1e1900 */
[----:B--2---:R-:W-:-:S04]  /*1c80*/  F2FP.F16.F32.PACK_AB R12, RZ, R12 ;  /* 0x0000000cff0c723e */ /* 0x004fc800000000ff */
[----:B------:R-:W-:-:S05]  /*1c90*/  PRMT R14, R12, 0x7610, R14 ;  /* 0x000076100c0e7816 */ /* 0x000fca000000000e */
[----:B------:R1:W-:Y:S04]  /*1ca0*/  STG.E.U16 desc[UR14][R10.64+-0x300], R14 ;  /* 0xfffd000e0a007986 */ /* 0x0003e8000c10150e */
[----:B------:R-:W2:Y:S02]  /*1cb0*/  LDG.E R12, desc[UR14][R8.64+-0x400] ;  /* 0xfffc000e080c7981 */ /* 0x000ea4000c1e1900 */
[----:B--2---:R-:W-:-:S04]  /*1cc0*/  F2FP.F16.F32.PACK_AB R12, RZ, R12 ;  /* 0x0000000cff0c723e */ /* 0x004fc800000000ff */
[----:B------:R-:W-:-:S05]  /*1cd0*/  PRMT R15, R12, 0x7610, R15 ;  /* 0x000076100c0f7816 */ /* 0x000fca000000000f */
[----:B------:R2:W-:Y:S04]  /*1ce0*/  STG.E.U16 desc[UR14][R10.64+-0x200], R15 ;  /* 0xfffe000f0a007986 */ /* 0x0005e8000c10150e */
[----:B------:R-:W3:Y:S02]  /*1cf0*/  LDG.E R12, desc[UR14][R8.64+-0x200] ;  /* 0xfffe000e080c7981 */ /* 0x000ee4000c1e1900 */
[----:B---3--:R-:W-:-:S04]  /*1d00*/  F2FP.F16.F32.PACK_AB R12, RZ, R12 ;  /* 0x0000000cff0c723e */ /* 0x008fc800000000ff */
[----:B0-----:R-:W-:-:S05]  /*1d10*/  PRMT R13, R12, 0x7610, R13 ;  /* 0x000076100c0d7816 */ /* 0x001fca000000000d */
[----:B------:R0:W-:Y:S04]  /*1d20*/  STG.E.U16 desc[UR14][R10.64+-0x100], R13 ;  /* 0xffff000d0a007986 */ /* 0x0001e8000c10150e */
[----:B------:R-:W3:Y:S02]  /*1d30*/  LDG.E R12, desc[UR14][R8.64] ;  /* 0x0000000e080c7981 */ /* 0x000ee4000c1e1900 */
[----:B---3--:R-:W-:-:S04]  /*1d40*/  F2FP.F16.F32.PACK_AB R12, RZ, R12 ;  /* 0x0000000cff0c723e */ /* 0x008fc800000000ff */
[----:B-1----:R-:W-:-:S05]  /*1d50*/  PRMT R14, R12, 0x7610, R14 ;  /* 0x000076100c0e7816 */ /* 0x002fca000000000e */
[----:B------:R1:W-:Y:S04]  /*1d60*/  STG.E.U16 desc[UR14][R10.64], R14 ;  /* 0x0000000e0a007986 */ /* 0x0003e8000c10150e */
[----:B------:R-:W3:Y:S02]  /*1d70*/  LDG.E R12, desc[UR14][R8.64+0x200] ;  /* 0x0002000e080c7981 */ /* 0x000ee4000c1e1900 */
[----:B---3--:R-:W-:-:S04]  /*1d80*/  F2FP.F16.F32.PACK_AB R12, RZ, R12 ;  /* 0x0000000cff0c723e */ /* 0x008fc800000000ff */
[----:B--2---:R-:W-:-:S05]  /*1d90*/  PRMT R15, R12, 0x7610, R15 ;  /* 0x000076100c0f7816 */ /* 0x004fca000000000f */
[----:B------:R-:W-:Y:S04]  /*1da0*/  STG.E.U16 desc[UR14][R10.64+0x100], R15 ;  /* 0x0001000f0a007986 */ /* 0x000fe8000c10150e */
[----:B------:R-:W2:Y:S02]  /*1db0*/  LDG.E R12, desc[UR14][R8.64+0x400] ;  /* 0x0004000e080c7981 */ /* 0x000ea4000c1e1900 */
[----:B--2---:R-:W-:-:S04]  /*1dc0*/  F2FP.F16.F32.PACK_AB R12, RZ, R12 ;  /* 0x0000000cff0c723e */ /* 0x004fc800000000ff */
[----:B0-----:R-:W-:-:S05]  /*1dd0*/  PRMT R13, R12, 0x7610, R13 ;  /* 0x000076100c0d7816 */ /* 0x001fca000000000d */
[----:B------:R0:W-:Y:S04]  /*1de0*/  STG.E.U16 desc[UR14][R10.64+0x200], R13 ;  /* 0x0002000d0a007986 */ /* 0x0001e8000c10150e */
[----:B------:R-:W2:Y:S02]  /*1df0*/  LDG.E R12, desc[UR14][R8.64+0x600] ;  /* 0x0006000e080c7981 */ /* 0x000ea4000c1e1900 */
[----:B--2---:R-:W-:-:S04]  /*1e00*/  F2FP.F16.F32.PACK_AB R12, RZ, R12 ;  /* 0x0000000cff0c723e */ /* 0x004fc800000000ff */
[----:B------:R-:W-:-:S05]  /*1e10*/  PRMT R17, R12, 0x7610, R17 ;  /* 0x000076100c117816 */ /* 0x000fca0000000011 */
[----:B------:R-:W-:Y:S04]  /*1e20*/  STG.E.U16 desc[UR14][R10.64+0x300], R17 ;  /* 0x000300110a007986 */ /* 0x000fe8000c10150e */
[----:B-1----:R-:W2:Y:S01]  /*1e30*/  LDG.E R14, desc[UR14][R8.64+0x800] ;  /* 0x0008000e080e7981 */ /* 0x002ea2000c1e1900 */
[----:B------:R-:W-:Y:S02]  /*1e40*/  IMAD.U32 R12, RZ, RZ, UR4 ;  /* 0x00000004ff0c7e24 */ /* 0x000fe4000f8e00ff */
[----:B0-----:R-:W-:Y:S02]  /*1e50*/  IMAD.U32 R13, RZ, RZ, UR5 ;  /* 0x00000005ff0d7e24 */ /* 0x001fe4000f8e00ff */
[----:B------:R-:W-:Y:S01]  /*1e60*/  IMAD.WIDE R12, R6, 0x4, R12 ;  /* 0x00000004060c7825 */ /* 0x000fe200078e020c */
[----:B--2---:R-:W-:-:S04]  /*1e70*/  F2FP.F16.F32.PACK_AB R14, RZ, R14 ;  /* 0x0000000eff0e723e */ /* 0x004fc800000000ff */
[----:B------:R-:W-:-:S05]  /*1e80*/  PRMT R15, R14, 0x7610, R15 ;  /* 0x000076100e0f7816 */ /* 0x000fca000000000f */
[----:B------:R0:W-:Y:S04]  /*1e90*/  STG.E.U16 desc[UR14][R10.64+0x400], R15 ;  /* 0x0004000f0a007986 */ /* 0x0001e8000c10150e */
[----:B------:R-:W2:Y:S01]  /*1ea0*/  LDG.E R16, desc[UR14][R12.64+-0x600] ;  /* 0xfffa000e0c107981 */ /* 0x000ea2000c1e1900 */
[----:B------:R-:W-:Y:S02]  /*1eb0*/  IMAD.U32 R14, RZ, RZ, UR10 ;  /* 0x0000000aff0e7e24 */ /* 0x000fe4000f8e00ff */
[----:B0-----:R-:W-:Y:S02]  /*1ec0*/  IMAD.U32 R15, RZ, RZ, UR13 ;  /* 0x0000000dff0f7e24 */ /* 0x001fe4000f8e00ff */
[----:B------:R-:W-:Y:S01]  /*1ed0*/  IMAD.WIDE R14, R6, 0x2, R14 ;  /* 0x00000002060e7825 */ /* 0x000fe200078e020e */
[----:B--2---:R-:W-:-:S04]  /*1ee0*/  F2FP.F16.F32.PACK_AB R16, RZ, R16 ;  /* 0x00000010ff10723e */ /* 0x004fc800000000ff */
[----:B------:R-:W-:-:S05]  /*1ef0*/  PRMT R17, R16, 0x7610, R17 ;  /* 0x0000761010117816 */ /* 0x000fca0000000011 */
        /* <DEDUP_REMOVED lines=20> */
[----:B------:R1:W-:Y:S04]  /*2040*/  STG.E.U16 desc[UR14][R14.64+0x200], R19 ;  /* 0x000200130e007986 */ /* 0x0003e8000c10150e */
[----:B------:R-:W2:Y:S01]  /*2050*/  LDG.E R16, desc[UR14][R12.64+0x600] ;  /* 0x0006000e0c107981 */ /* 0x000ea2000c1e1900 */
[----:B------:R-:W-:Y:S01]  /*2060*/  UIADD3 UR9, UPT, UPT, UR9, 0x10, URZ ;  /* 0x0000001009097890 */ /* 0x000fe2000fffe0ff */
[----:B------:R-:W-:Y:S01]  /*2070*/  IADD3 R8, P1, PT, R8, 0x2000, RZ ;  /* 0x0000200008087810 */ /* 0x000fe20007f3e0ff */
[----:B------:R-:W-:Y:S02]  /*2080*/  VIADD R6, R6, 0x800 ;  /* 0x0000080006067836 */ /* 0x000fe40000000000 */
[----:B------:R-:W-:Y:S02]  /*2090*/  UISETP.NE.AND UP0, UPT, UR9, URZ, UPT ;  /* 0x000000ff0900728c */ /* 0x000fe4000bf05270 */
[----:B------:R-:W-:Y:S01]  /*20a0*/  IMAD.X R9, RZ, RZ, R9, P1 ;  /* 0x000000ffff097224 */ /* 0x000fe200008e0609 */
[----:B--2---:R-:W-:-:S04]  /*20b0*/  F2FP.F16.F32.PACK_AB R16, RZ, R16 ;  /* 0x00000010ff10723e */ /* 0x004fc800000000ff */
[----:B------:R-:W-:Y:S02]  /*20c0*/  PRMT R13, R16, 0x7610, R13 ;  /* 0x00007610100d7816 */ /* 0x000fe4000000000d */
[----:B------:R-:W-:-:S03]  /*20d0*/  IADD3 R16, P0, PT, R10, 0x1000, RZ ;  /* 0x000010000a107810 */ /* 0x000fc60007f1e0ff */
[----:B------:R1:W-:Y:S02]  /*20e0*/  STG.E.U16 desc[UR14][R14.64+0x300], R13 ;  /* 0x0003000d0e007986 */ /* 0x0003e4000c10150e */
[----:B0-----:R-:W-:Y:S01]  /*20f0*/  IMAD.X R17, RZ, RZ, R11, P0 ;  /* 0x000000ffff117224 */ /* 0x001fe200000e060b */
[----:B------:R-:W-:Y:S07]  /*2100*/  BRA.U UP0, `(.L_x_40) ;  /* 0xfffffff900c07547 */ /* 0x000fee000b83ffff */
.L_x_39:
[----:B------:R-:W-:Y:S05]  /*2110*/  @!P2 EXIT ;  /* 0x000000000000a94d */ /* 0x000fea0003800000 */
[----:B------:R-:W-:Y:S02]  /*2120*/  UISETP.GE.U32.AND UP0, UPT, UR19, 0x8, UPT ;  /* 0x000000081300788c */ /* 0x000fe4000bf06070 */
[----:B------:R-:W-:-:S06]  /*2130*/  ULOP3.LUT UR5, UR18, 0x7, URZ, 0xc0, !UPT ;  /* 0x0000000712057892 */ /* 0x000fcc000f8ec0ff */
[----:B------:R-:W-:Y:S01]  /*2140*/  ISETP.NE.AND P0, PT, RZ, UR5, PT ;  /* 0x00000005ff007c0c */ /* 0x000fe2000bf05270 */
[----:B------:R-:W-:-:S12]  /*2150*/  BRA.U !UP0, `(.L_x_41) ;  /* 0x00000001088c7547 */ /* 0x000fd8000b800000 */
[----:B------:R-:W-:-:S04]  /*2160*/  IMAD R11, R0, 0x80, R7 ;  /* 0x00000080000b7824 */ /* 0x000fc800078e0207 */
[----:B------:R-:W-:-:S05]  /*2170*/  IMAD.WIDE R8, R11, 0x4, R2 ;  /* 0x000000040b087825 */ /* 0x000fca00078e0202 */
[----:B------:R-:W2:Y:S01]  /*2180*/  LDG.E R6, desc[UR14][R8.64] ;  /* 0x0000000e08067981 */ /* 0x000ea2000c1e1900 */
[----:B------:R-:W-:Y:S01]  /*2190*/  IMAD.WIDE R10, R11, 0x2, R4 ;  /* 0x000000020b0a7825 */ /* 0x000fe200078e0204 */
[----:B--2---:R-:W-:-:S04]  /*21a0*/  F2FP.F16.F32.PACK_AB R6, RZ, R6 ;  /* 0x00000006ff06723e */ /* 0x004fc800000000ff */
[----:B------:R-:W-:-:S05]  /*21b0*/  PRMT R12, R6, 0x7610, R12 ;  /* 0x00007610060c7816 */ /* 0x000fca000000000c */
[----:B------:R0:W-:Y:S04]  /*21c0*/  STG.E.U16 desc[UR14][R10.64], R12 ;  /* 0x0000000c0a007986 */ /* 0x0001e8000c10150e */
[----:B------:R-:W2:Y:S02]  /*21d0*/  LDG.E R6, desc[UR14][R8.64+0x200] ;  /* 0x0002000e08067981 */ /* 0x000ea4000c1e1900 */
[----:B--2---:R-:W-:-:S04]  /*21e0*/  F2FP.F16.F32.PACK_AB R6, RZ, R6 ;  /* 0x00000006ff06723e */ /* 0x004fc800000000ff */
[----:B-1----:R-:W-:-:S05]  /*21f0*/  PRMT R13, R6, 0x7610, R13 ;  /* 0x00007610060d7816 */ /* 0x002fca000000000d */
        /* <DEDUP_REMOVED lines=13> */
[----:B------:R-:W4:Y:S02]  /*22d0*/  LDG.E R6, desc[UR14][R8.64+0xa00] ;  /* 0x000a000e08067981 */ /* 0x000f24000c1e1900 */
[----:B----4-:R-:W-:-:S04]  /*22e0*/  F2FP.F16.F32.PACK_AB R6, RZ, R6 ;  /* 0x00000006ff06723e */ /* 0x010fc800000000ff */
[----:B--2---:R-:W-:-:S05]  /*22f0*/  PRMT R14, R6, 0x7610, R14 ;  /* 0x00007610060e7816 */ /* 0x004fca000000000e */
[----:B------:R3:W-:Y:S04]  /*2300*/  STG.E.U16 desc[UR14][R10.64+0x500], R14 ;  /* 0x0005000e0a007986 */ /* 0x0007e8000c10150e */
[----:B------:R-:W2:Y:S02]  /*2310*/  LDG.E R6, desc[UR14][R8.64+0xc00] ;  /* 0x000c000e08067981 */ /* 0x000ea4000c1e1900 */
[----:B--2---:R-:W-:-:S04]  /*2320*/  F2FP.F16.F32.PACK_AB R6, RZ, R6 ;  /* 0x00000006ff06723e */ /* 0x004fc800000000ff */
[----:B0-----:R-:W-:-:S05]  /*2330*/  PRMT R12, R6, 0x7610, R12 ;  /* 0x00007610060c7816 */ /* 0x001fca000000000c */
[----:B------:R3:W-:Y:S04]  /*2340*/  STG.E.U16 desc[UR14][R10.64+0x600], R12 ;  /* 0x0006000c0a007986 */ /* 0x0007e8000c10150e */
[----:B------:R-:W2:Y:S01]  /*2350*/  LDG.E R6, desc[UR14][R8.64+0xe00] ;  /* 0x000e000e08067981 */ /* 0x000ea2000c1e1900 */
[----:B------:R-:W-:Y:S01]  /*2360*/  VIADD R0, R0, 0x8 ;  /* 0x0000000800007836 */ /* 0x000fe20000000000 */
[----:B--2---:R-:W-:-:S05]  /*2370*/  F2FP.F16.F32.PACK_AB R6, RZ, R6 ;  /* 0x00000006ff06723e */ /* 0x004fca00000000ff */
[----:B------:R3:W-:Y:S02]  /*2380*/  STG.E.U16 desc[UR14][R10.64+0x700], R6 ;  /* 0x000700060a007986 */ /* 0x0007e4000c10150e */
.L_x_41:
[----:B------:R-:W-:Y:S05]  /*2390*/  @!P0 EXIT ;  /* 0x000000000000894d */ /* 0x000fea0003800000 */
[----:B------:R-:W-:Y:S02]  /*23a0*/  UISETP.GE.U32.AND UP0, UPT, UR5, 0x4, UPT ;  /* 0x000000040500788c */ /* 0x000fe4000bf06070 */
[----:B------:R-:W-:-:S06]  /*23b0*/  ULOP3.LUT UR4, UR18, 0x3, URZ, 0xc0, !UPT ;  /* 0x0000000312047892 */ /* 0x000fcc000f8ec0ff */
[----:B------:R-:W-:Y:S01]  /*23c0*/  ISETP.NE.AND P0, PT, RZ, UR4, PT ;  /* 0x00000004ff007c0c */ /* 0x000fe2000bf05270 */
[----:B------:R-:W-:-:S12]  /*23d0*/  BRA.U !UP0, `(.L_x_42) ;  /* 0x00000001084c7547 */ /* 0x000fd8000b800000 */
[----:B------:R-:W-:-:S04]  /*23e0*/  IMAD R9, R0, 0x80, R7 ;  /* 0x0000008000097824 */ /* 0x000fc800078e0207 */
[----:B------:R-:W-:-:S05]  /*23f0*/  IMAD.WIDE R2, R9, 0x4, R2 ;  /* 0x0000000409027825 */ /* 0x000fca00078e0202 */
[----:B---3--:R-:W2:Y:S01]  /*2400*/  LDG.E R6, desc[UR14][R2.64] ;  /* 0x0000000e02067981 */ /* 0x008ea2000c1e1900 */
        /* <DEDUP_REMOVED lines=12> */
[----:B------:R-:W2:Y:S01]  /*24d0*/  LDG.E R6, desc[UR14][R2.64+0x600] ;  /* 0x0006000e02067981 */ /* 0x000ea2000c1e1900 */
[----:B------:R-:W-:Y:S01]  /*24e0*/  VIADD R0, R0, 0x4 ;  /* 0x0000000400007836 */ /* 0x000fe20000000000 */
[----:B--2---:R-:W-:-:S05]  /*24f0*/  F2FP.F16.F32.PACK_AB R6, RZ, R6 ;  /* 0x00000006ff06723e */ /* 0x004fca00000000ff */
[----:B------:R0:W-:Y:S02]  /*2500*/  STG.E.U16 desc[UR14][R4.64+0x300], R6 ;  /* 0x0003000604007986 */ /* 0x0001e4000c10150e */
.L_x_42:
[----:B------:R-:W-:Y:S05]  /*2510*/  @!P0 EXIT ;  /* 0x000000000000894d */ /* 0x000fea0003800000 */
[----:B------:R-:W-:Y:S01]  /*2520*/  ULEA UR6, UP0, UR16, UR6, 0x2 ;  /* 0x0000000610067291 */ /* 0x000fe2000f8010ff */
[----:B------:R-:W-:Y:S01]  /*2530*/  IMAD R7, R0, 0x80, R7 ;  /* 0x0000008000077824 */ /* 0x000fe200078e0207 */
[----:B------:R-:W-:Y:S02]  /*2540*/  UIADD3 UR4, UPT, UPT, -UR4, URZ, URZ ;  /* 0x000000ff04047290 */ /* 0x000fe4000fffe1ff */
[----:B------:R-:W-:-:S12]  /*2550*/  ULEA.HI.X UR7, UR16, UR7, UR11, 0x2, UP0 ;  /* 0x0000000710077291 */ /* 0x000fd800080f140b */
.L_x_43:
[----:B0-----:R-:W-:Y:S02]  /*2560*/  IMAD.U32 R4, RZ, RZ, UR6 ;  /* 0x00000006ff047e24 */ /* 0x001fe4000f8e00ff */
[----:B------:R-:W-:Y:S02]  /*2570*/  IMAD.U32 R5, RZ, RZ, UR7 ;  /* 0x00000007ff057e24 */ /* 0x000fe4000f8e00ff */
[----:B------:R-:W-:-:S06]  /*2580*/  IMAD.WIDE R4, R7, 0x4, R4 ;  /* 0x0000000407047825 */ /* 0x000fcc00078e0204 */
[----:B------:R-:W2:Y:S01]  /*2590*/  LDG.E R4, desc[UR14][R4.64] ;  /* 0x0000000e04047981 */ /* 0x000ea2000c1e1900 */
[----:B------:R-:W-:Y:S01]  /*25a0*/  UIADD3 UR4, UPT, UPT, UR4, 0x1, URZ ;  /* 0x0000000104047890 */ /* 0x000fe2000fffe0ff */
[----:B------:R-:W-:Y:S02]  /*25b0*/  IMAD.U32 R2, RZ, RZ, UR12 ;  /* 0x0000000cff027e24 */ /* 0x000fe4000f8e00ff */
[----:B------:R-:W-:-:S03]  /*25c0*/  IMAD.U32 R3, RZ, RZ, UR8 ;  /* 0x00000008ff037e24 */ /* 0x000fc6000f8e00ff */
[----:B------:R-:W-:Y:S01]  /*25d0*/  ISETP.NE.AND P0, PT, RZ, UR4, PT ;  /* 0x00000004ff007c0c */ /* 0x000fe2000bf05270 */
[----:B------:R-:W-:Y:S01]  /*25e0*/  IMAD.WIDE R2, R7, 0x2, R2 ;  /* 0x0000000207027825 */ /* 0x000fe200078e0202 */
[----:B--2---:R-:W-:-:S05]  /*25f0*/  F2FP.F16.F32.PACK_AB R0, RZ, R4 ;  /* 0x00000004ff00723e */ /* 0x004fca00000000ff */
[----:B------:R0:W-:Y:S06]  /*2600*/  STG.E.U16 desc[UR14][R2.64], R0 ;  /* 0x0000000002007986 */ /* 0x0001ec000c10150e */
[----:B------:R-:W-:Y:S05]  /*2610*/  @!P0 EXIT ;  /* 0x000000000000894d */ /* 0x000fea0003800000 */
[----:B------:R-:W-:Y:S01]  /*2620*/  VIADD R7, R7, 0x80 ;  /* 0x0000008007077836 */ /* 0x000fe20000000000 */
[----:B------:R-:W-:Y:S06]  /*2630*/  BRA `(.L_x_43) ;  /* 0xfffffffc00c87947 */ /* 0x000fec000383ffff */
.L_x_44:
[----:B------:R-:W-:-:S00]  /*2640*/  BRA `(.L_x_44) ;  /* 0xfffffffc00fc7947 */ /* 0x000fc0000383ffff */
[----:B------:R-:W-:-:S00]  /*2650*/  NOP ;  /* 0x0000000000007918 */ /* 0x000fc00000000000 */
        /* <DEDUP_REMOVED lines=10> */
.L_x_86:


//--------------------- .text._ZN3cub18CUB_300001_SM_10006detail9transform16transform_kernelINS2_10policy_hubILb1EN4cuda3std3__45tupleIJN6thrust24THRUST_300001_SM_1000_NS7pointerIfNSA_8cuda_cub3tagENSA_11use_defaultESE_EEEEEE10policy1000EiNS7_10__identityENSA_10device_ptrI6__halfEEJPfEEEvT0_iT1_T2_DpNS2_10kernel_argIT3_EE --------------------------
	.section	.text._ZN3cub18CUB_300001_SM_10006detail9transform16transform_kernelINS2_10policy_hubILb1EN4cuda3std3__45tupleIJN6thrust24THRUST_300001_SM_1000_NS7pointerIfNSA_8cuda_cub3tagENSA_11use_defaultESE_EEEEEE10policy1000EiNS7_10__identityENSA_10device_ptrI6__halfEEJPfEEEvT0_iT1_T2_DpNS2_10kernel_argIT3_EE,"ax",@progbits
	.align	128
        .global         _ZN3cub18CUB_300001_SM_10006detail9transform16transform_kernelINS2_10policy_hubILb1EN4cuda3std3__45tupleIJN6thrust24THRUST_300001_SM_1000_NS7pointerIfNSA_8cuda_cub3tagENSA_11use_defaultESE_EEEEEE10policy1000EiNS7_10__identityENSA_10device_ptrI6__halfEEJPfEEEvT0_iT1_T2_DpNS2_10kernel_argIT3_EE
        .type           _ZN3cub18CUB_300001_SM_10006detail9transform16transform_kernelINS2_10policy_hubILb1EN4cuda3std3__45tupleIJN6thrust24THRUST_300001_SM_1000_NS7pointerIfNSA_8cuda_cub3tagENSA_11use_defaultESE_EEEEEE10policy1000EiNS7_10__identityENSA_10device_ptrI6__halfEEJPfEEEvT0_iT1_T2_DpNS2_10kernel_argIT3_EE,@function
        .size           _ZN3cub18CUB_300001_SM_10006detail9transform16transform_kernelINS2_10policy_hubILb1EN4cuda3std3__45tupleIJN6thrust24THRUST_300001_SM_1000_NS7pointerIfNSA_8cuda_cub3tagENSA_11use_defaultESE_EEEEEE10policy1000EiNS7_10__identityENSA_10device_ptrI6__halfEEJPfEEEvT0_iT1_T2_DpNS2_10kernel_argIT3_EE,(.L_x_87 - _ZN3cub18CUB_300001_SM_10006detail9transform16transform_kernelINS2_10policy_hubILb1EN4cuda3std3__45tupleIJN6thrust24THRUST_300001_SM_1000_NS7pointerIfNSA_8cuda_cub3tagENSA_11use_defaultESE_EEEEEE10policy1000EiNS7_10__identityENSA_10device_ptrI6__halfEEJPfEEEvT0_iT1_T2_DpNS2_10kernel_argIT3_EE)
        .other          _ZN3cub18CUB_300001_SM_10006detail9transform16transform_kernelINS2_10policy_hubILb1EN4cuda3std3__45tupleIJN6thrust24THRUST_300001_SM_1000_NS7pointerIfNSA_8cuda_cub3tagENSA_11use_defaultESE_EEEEEE10policy1000EiNS7_10__identityENSA_10device_ptrI6__halfEEJPfEEEvT0_iT1_T2_DpNS2_10kernel_argIT3_EE,@"STO_CUDA_ENTRY STV_DEFAULT"
_ZN3cub18CUB_300001_SM_10006detail9transform16transform_kernelINS2_10policy_hubILb1EN4cuda3std3__45tupleIJN6thrust24THRUST_300001_SM_1000_NS7pointerIfNSA_8cuda_cub3tagENSA_11use_defaultESE_EEEEEE10policy1000EiNS7_10__identityENSA_10device_ptrI6__halfEEJPfEEEvT0_iT1_T2_DpNS2_10kernel_argIT3_EE:
.text._ZN3cub18CUB_300001_SM_10006detail9transform16transform_kernelINS2_10policy_hubILb1EN4cuda3std3__45tupleIJN6thrust24THRUST_300001_SM_1000_NS7pointerIfNSA_8cuda_cub3tagENSA_11use_defaultESE_EEEEEE10policy1000EiNS7_10__identityENSA_10device_ptrI6__halfEEJPfEEEvT0_iT1_T2_DpNS2_10kernel_argIT3_EE:
[----:B------:R-:W-:Y:S08]  /*0000*/  LDC R1, c[0x0][0x37c] ;  /* 0x0000df00ff017b82 */ /* 0x000ff00000000800 */
[----:B------:R-:W0:Y:S01]  /*0010*/  LDC.64 R10, c[0x0][0x380] ;  /* 0x0000e000ff0a7b82 */ /* 0x000e220000000a00 */
[----:B------:R-:W1:Y:S01]  /*0020*/  S2R R7, SR_TID.X ;  /* 0x0000000000077919 */ /* 0x000e620000002100 */
[----:B------:R-:W2:Y:S01]  /*0030*/  LDCU.64 UR6, c[0x0][0x358] ;  /* 0x00006b00ff0677ac */ /* 0x000ea20008000a00 */
[----:B------:R-:W-:Y:S05]  /*0040*/  BSSY.RECONVERGENT B0, `(.L_x_45) ;  /* 0x0000016000007945 */ /* 0x000fea0003800200 */
[----:B------:R-:W3:Y:S08]  /*0050*/  S2UR UR4, SR_CTAID.X ;  /* 0x00000000000479c3 */ /* 0x000ef00000002500 */
[----:B------:R-:W4:Y:S01]  /*0060*/  LDC.64 R2, c[0x0][0x398] ;  /* 0x0000e600ff027b82 */ /* 0x000f220000000a00 */
[----:B0-----:R-:W-:-:S07]  /*0070*/  IMAD.SHL.U32 R6, R11, 0x80, RZ ;  /* 0x000000800b067824 */ /* 0x001fce00078e00ff */
[----:B------:R-:W0:Y:S01]  /*0080*/  LDC.64 R4, c[0x0][0x390] ;  /* 0x0000e400ff047b82 */ /* 0x000e220000000a00 */
[----:B---3--:R-:W-:Y:S02]  /*0090*/  IMAD R9, R6, UR4, RZ ;  /* 0x0000000406097c24 */ /* 0x008fe4000f8e02ff */
[----:B-1----:R-:W-:Y:S02]  /*00a0*/  IMAD.SHL.U32 R15, R7, 0x80, RZ ;  /* 0x00000080070f7824 */ /* 0x002fe400078e00ff */
[----:B------:R-:W-:-:S05]  /*00b0*/  IMAD.IADD R13, R10, 0x1, -R9 ;  /* 0x000000010a0d7824 */ /* 0x000fca00078e0a09 */
[CC--:B------:R-:W-:Y:S02]  /*00c0*/  VIMNMX R0, PT, PT, R6.reuse, R13.reuse, PT ;  /* 0x0000000d06007248 */ /* 0x0c0fe40003fe0100 */
[----:B------:R-:W-:-:S03]  /*00d0*/  ISETP.GT.AND P1, PT, R6, R13, PT ;  /* 0x0000000d0600720c */ /* 0x000fc60003f24270 */
[----:B------:R-:W-:-:S05]  /*00e0*/  IMAD.SHL.U32 R8, R0, 0x4, RZ ;  /* 0x0000000400087824 */ /* 0x000fca00078e00ff */
[----:B------:R-:W-:-:S13]  /*00f0*/  ISETP.GE.AND P0, PT, R15, R8, PT ;  /* 0x000000080f00720c */ /* 0x000fda0003f06270 */
[----:B--2-4-:R-:W-:Y:S05]  /*0100*/  @P0 BRA `(.L_x_46) ;  /* 0x0000000000240947 */ /* 0x014fea0003800000 */
[----:B------:R-:W1:Y:S02]  /*0110*/  LDC.64 R12, c[0x0][0x398] ;  /* 0x0000e600ff0c7b82 */ /* 0x000e640000000a00 */
[----:B-1----:R-:W-:-:S04]  /*0120*/  IMAD.WIDE.U32 R12, R7, 0x80, R12 ;  /* 0x00000080070c7825 */ /* 0x002fc800078e000c */
[----:B------:R-:W-:-:S07]  /*0130*/  IMAD.WIDE R12, R9, 0x4, R12 ;  /* 0x00000004090c7825 */ /* 0x000fce00078e020c */
.L_x_47:
[----:B------:R-:W-:Y:S01]  /*0140*/  VIADD R15, R15, 0x4000 ;  /* 0x000040000f0f7836 */ /* 0x000fe20000000000 */
[----:B------:R1:W-:Y:S04]  /*0150*/  CCTL.E.PF2 [R12] ;  /* 0x000000000c00798f */ /* 0x0003e80000800100 */
[----:B------:R-:W-:Y:S02]  /*0160*/  ISETP.GE.AND P0, PT, R15, R8, PT ;  /* 0x000000080f00720c */ /* 0x000fe40003f06270 */
[----:B-1----:R-:W-:-:S05]  /*0170*/  IADD3 R12, P2, PT, R12, 0x4000, RZ ;  /* 0x000040000c0c7810 */ /* 0x002fca0007f5e0ff */
[----:B------:R-:W-:-:S06]  /*0180*/  IMAD.X R13, RZ, RZ, R13, P2 ;  /* 0x000000ffff0d7224 */ /* 0x000fcc00010e060d */
[----:B------:R-:W-:Y:S05]  /*0190*/  @!P0 BRA `(.L_x_47) ;  /* 0xfffffffc00e88947 */ /* 0x000fea000383ffff */
.L_x_46:
[----:B------:R-:W-:Y:S05]  /*01a0*/  BSYNC.RECONVERGENT B0 ;  /* 0x0000000000007941 */ /* 0x000fea0003800200 */
.L_x_45:
[----:B------:R-:W-:-:S04]  /*01b0*/  IMAD.WIDE R2, R9, 0x4, R2 ;  /* 0x0000000409027825 */ /* 0x000fc800078e0202 */
[----:B0-----:R-:W-:Y:S01]  /*01c0*/  IMAD.WIDE R4, R9, 0x2, R4 ;  /* 0x0000000209047825 */ /* 0x001fe200078e0204 */
[----:B------:R-:W-:Y:S06]  /*01d0*/  @P1 BRA `(.L_x_48) ;  /* 0x0000000800bc1947 */ /* 0x000fec0003800000 */
[----:B------:R-:W-:-:S13]  /*01e0*/  ISETP.GE.AND P0, PT, R11, 0x1, PT ;  /* 0x000000010b00780c */ /* 0x000fda0003f06270 */
[----:B------:R-:W-:Y:S05]  /*01f0*/  @!P0 EXIT ;  /* 0x000000000000894d */ /* 0x000fea0003800000 */
[C---:B------:R-:W-:Y:S01]  /*0200*/  ISETP.GE.U32.AND P1, PT, R11.reuse, 0x10, PT ;  /* 0x000000100b00780c */ /* 0x040fe20003f26070 */
[----:B------:R-:W-:Y:S01]  /*0210*/  IMAD.MOV.U32 R0, RZ, RZ, RZ ;  /* 0x000000ffff007224 */ /* 0x000fe200078e00ff */
[----:B------:R-:W-:-:S04]  /*0220*/  LOP3.LUT R18, R11, 0xf, RZ, 0xc0, !PT ;  /* 0x0000000f0b127812 */ /* 0x000fc800078ec0ff */
[----:B------:R-:W-:-:S07]  /*0230*/  ISETP.NE.AND P0, PT, R18, RZ, PT ;  /* 0x000000ff1200720c */ /* 0x000fce0003f05270 */
[----:B------:R-:W-:Y:S06]  /*0240*/  @!P1 BRA `(.L_x_49) ;  /* 0x0000000400589947 */ /* 0x000fec0003800000 */
[----:B------:R-:W-:Y:S01]  /*0250*/  IMAD.WIDE.U32 R12, R7, 0x2, R4 ;  /* 0x00000002070c7825 */ /* 0x000fe200078e0004 */
[----:B------:R-:W-:Y:S02]  /*0260*/  IADD3 R10, P1, PT, R2, 0x600, RZ ;  /* 0x00000600020a7810 */ /* 0x000fe40007f3e0ff */
[----:B------:R-:W-:Y:S01]  /*0270*/  LOP3.LUT R0, R11, 0x7ffffff0, RZ, 0xc0, !PT ;  /* 0x7ffffff00b007812 */ /* 0x000fe200078ec0ff */
[----:B------:R-:W-:Y:S01]  /*0280*/  IMAD.WIDE.U32 R14, R7, 0x4, R2 ;  /* 0x00000004070e7825 */ /* 0x000fe200078e0002 */
[----:B------:R-:W-:-:S03]  /*0290*/  IADD3 R16, P2, PT, R12, 0x400, RZ ;  /* 0x000004000c107810 */ /* 0x000fc60007f5e0ff */
[----:B------:R-:W-:Y:S01]  /*02a0*/  VIADD R19, R7, 0x480 ;  /* 0x0000048007137836 */ /* 0x000fe20000000000 */
[----:B------:R-:W-:Y:S01]  /*02b0*/  IADD3 R14, P3, PT, R14, 0x800, RZ ;  /* 0x000008000e0e7810 */ /* 0x000fe20007f7e0ff */
[----:B------:R-:W-:Y:S01]  /*02c0*/  IMAD.X R17, RZ, RZ, R13, P2 ;  /* 0x000000ffff117224 */ /* 0x000fe200010e060d */
[----:B------:R-:W-:Y:S01]  /*02d0*/  IADD3 R12, P2, PT, R4, 0x300, RZ ;  /* 0x00000300040c7810 */ /* 0x000fe20007f5e0ff */
[----:B------:R-:W-:Y:S02]  /*02e0*/  IMAD.X R11, RZ, RZ, R3, P1 ;  /* 0x000000ffff0b7224 */ /* 0x000fe400008e0603 */
[----:B------:R-:W-:Y:S02]  /*02f0*/  IMAD.X R15, RZ, RZ, R15, P3 ;  /* 0x000000ffff0f7224 */ /* 0x000fe400018e060f */
[----:B------:R-:W-:Y:S02]  /*0300*/  IMAD.X R13, RZ, RZ, R5, P2 ;  /* 0x000000ffff0d7224 */ /* 0x000fe400010e0605 */
[----:B------:R-:W-:-:S07]  /*0310*/  IMAD.MOV R6, RZ, RZ, -R0 ;  /* 0x000000ffff067224 */ /* 0x000fce00078e0a00 */
.L_x_50:
[----:B-1----:R-:W2:Y:S02]  /*0320*/  LDG.E R8, desc[UR6][R14.64+-0x800] ;  /* 0xfff800060e087981 */ /* 0x002ea4000c1e1900 */
        /* <DEDUP_REMOVED lines=14> */
[----:B------:R-:W-:Y:S04]  /*0410*/  STG.E.U16 desc[UR6][R16.64+-0x100], R20 ;  /* 0xffff001410007986 */ /* 0x000fe8000c101506 */
        /* <DEDUP_REMOVED lines=10> */
[----:B------:R-:W-:-:S05]  /*04c0*/  PRMT R23, R8, 0x7610, R23 ;  /* 0x0000761008177816 */ /* 0x000fca0000000017 */
[----:B------:R-:W-:Y:S04]  /*04d0*/  STG.E.U16 desc[UR6][R16.64+0x200], R23 ;  /* 0x0002001710007986 */ /* 0x000fe8000c101506 */
[----:B------:R-:W2:Y:S02]  /*04e0*/  LDG.E R8, desc[UR6][R14.64+0x600] ;  /* 0x000600060e087981 */ /* 0x000ea4000c1e1900 */
[----:B--2---:R-:W-:-:S04]  /*04f0*/  F2FP.F16.F32.PACK_AB R8, RZ, R8 ;  /* 0x00000008ff08723e */ /* 0x004fc800000000ff */
[----:B0-----:R-:W-:-:S05]  /*0500*/  PRMT R21, R8, 0x7610, R21 ;  /* 0x0000761008157816 */ /* 0x001fca0000000015 */
[----:B------:R0:W-:Y:S04]  /*0510*/  STG.E.U16 desc[UR6][R16.64+0x300], R21 ;  /* 0x0003001510007986 */ /* 0x0001e8000c101506 */
[----:B------:R-:W2:Y:S01]  /*0520*/  LDG.E R8, desc[UR6][R14.64+0x800] ;  /* 0x000800060e087981 */ /* 0x000ea2000c1e1900 */
[----:B0-----:R-:W-:Y:S01]  /*0530*/  IMAD.WIDE R20, R19, 0x4, R10 ;  /* 0x0000000413147825 */ /* 0x001fe200078e020a */
[----:B--2---:R-:W-:-:S04]  /*0540*/  F2FP.F16.F32.PACK_AB R8, RZ, R8 ;  /* 0x00000008ff08723e */ /* 0x004fc800000000ff */
[----:B------:R-:W-:-:S05]  /*0550*/  PRMT R24, R8, 0x7610, R24 ;  /* 0x0000761008187816 */ /* 0x000fca0000000018 */
[----:B------:R0:W-:Y:S04]  /*0560*/  STG.E.U16 desc[UR6][R16.64+0x400], R24 ;  /* 0x0004001810007986 */ /* 0x0001e8000c101506 */
[----:B------:R-:W2:Y:S01]  /*0570*/  LDG.E R8, desc[UR6][R20.64+-0x600] ;  /* 0xfffa000614087981 */ /* 0x000ea2000c1e1900 */
        /* <DEDUP_REMOVED lines=26> */
[----:B------:R-:W-:Y:S01]  /*0720*/  IADD3 R16, P2, PT, R16, 0x1000, RZ ;  /* 0x0000100010107810 */ /* 0x000fe20007f5e0ff */
[----:B------:R-:W-:Y:S01]  /*0730*/  VIADD R19, R19, 0x800 ;  /* 0x0000080013137836 */ /* 0x000fe20000000000 */
[----:B------:R-:W-:Y:S02]  /*0740*/  IADD3 R14, P3, PT, R14, 0x2000, RZ ;  /* 0x000020000e0e7810 */ /* 0x000fe40007f7e0ff */
[----:B------:R-:W-:Y:S01]  /*0750*/  ISETP.NE.AND P1, PT, R6, RZ, PT ;  /* 0x000000ff0600720c */ /* 0x000fe20003f25270 */
[----:B------:R-:W-:-:S02]  /*0760*/  IMAD.X R17, RZ, RZ, R17, P2 ;  /* 0x000000ffff117224 */ /* 0x000fc400010e0611 */
[----:B------:R-:W-:Y:S01]  /*0770*/  IMAD.X R15, RZ, RZ, R15, P3 ;  /* 0x000000ffff0f7224 */ /* 0x000fe200018e060f */
[----:B--2---:R-:W-:-:S05]  /*0780*/  F2FP.F16.F32.PACK_AB R8, RZ, R8 ;  /* 0x00000008ff08723e */ /* 0x004fca00000000ff */
[----:B------:R1:W-:Y:S04]  /*0790*/  STG.E.U16 desc[UR6][R22.64+0x300], R8 ;  /* 0x0003000816007986 */ /* 0x0003e8000c101506 */
[----:B------:R-:W-:Y:S05]  /*07a0*/  @P1 BRA `(.L_x_50) ;  /* 0xfffffff800dc1947 */ /* 0x000fea000383ffff */
.L_x_49:
[----:B------:R-:W-:Y:S05]  /*07b0*/  @!P0 EXIT ;  /* 0x000000000000894d */ /* 0x000fea0003800000 */
[----:B------:R-:W0:Y:S01]  /*07c0*/  LDCU UR4, c[0x0][0x384] ;  /* 0x00007080ff0477ac */ /* 0x000e220008000800 */
[----:B------:R-:W-:Y:S01]  /*07d0*/  ISETP.GE.U32.AND P0, PT, R18, 0x8, PT ;  /* 0x000000081200780c */ /* 0x000fe20003f06070 */
[----:B0-----:R-:W-:-:S06]  /*07e0*/  ULOP3.LUT UR5, UR4, 0x7, URZ, 0xc0, !UPT ;  /* 0x0000000704057892 */ /* 0x001fcc000f8ec0ff */
[----:B------:R-:W-:-:S06]  /*07f0*/  ISETP.NE.AND P1, PT, RZ, UR5, PT ;  /* 0x00000005ff007c0c */ /* 0x000fcc000bf25270 */
[----:B------:R-:W-:Y:S07]  /*0800*/  @!P0 BRA `(.L_x_51) ;  /* 0x00000000008c8947 */ /* 0x000fee0003800000 */
[----:B------:R-:W-:-:S04]  /*0810*/  IMAD R13, R0, 0x80, R7 ;  /* 0x00000080000d7824 */ /* 0x000fc800078e0207 */
[----:B------:R-:W-:-:S05]  /*0820*/  IMAD.WIDE R10, R13, 0x4, R2 ;  /* 0x000000040d0a7825 */ /* 0x000fca00078e0202 */
[----:B------:R-:W2:Y:S01]  /*0830*/  LDG.E R6, desc[UR6][R10.64] ;  /* 0x000000060a067981 */ /* 0x000ea2000c1e1900 */
[----:B------:R-:W-:Y:S01]  /*0840*/  IMAD.WIDE R12, R13, 0x2, R4 ;  /* 0x000000020d0c7825 */ /* 0x000fe200078e0204 */
[----:B--2---:R-:W-:-:S04]  /*0850*/  F2FP.F16.F32.PACK_AB R6, RZ, R6 ;  /* 0x00000006ff06723e */ /* 0x004fc800000000ff */
[----:B-1----:R-:W-:-:S05]  /*0860*/  PRMT R8, R6, 0x7610, R8 ;  /* 0x0000761006087816 */ /* 0x002fca0000000008 */
        /* <DEDUP_REMOVED lines=29> */
.L_x_51:
        /* <DEDUP_REMOVED lines=24> */
.L_x_52:
[----:B------:R-:W-:Y:S05]  /*0bc0*/  @!P0 EXIT ;  /* 0x000000000000894d */ /* 0x000fea0003800000 */
[----:B------:R-:W3:Y:S01]  /*0bd0*/  LDC.64 R2, c[0x0][0x390] ;  /* 0x0000e400ff027b82 */ /* 0x000ee20000000a00 */
[----:B0-----:R-:W-:Y:S01]  /*0be0*/  IMAD R11, R0, 0x80, R7 ;  /* 0x00000080000b7824 */ /* 0x001fe200078e0207 */
[----:B------:R-:W-:-:S06]  /*0bf0*/  UIADD3 UR4, UPT, UPT, -UR4, URZ, URZ ;  /* 0x000000ff04047290 */ /* 0x000fcc000fffe1ff */
[----:B------:R-:W1:Y:S01]  /*0c00*/  LDC.64 R4, c[0x0][0x398] ;  /* 0x0000e600ff047b82 */ /* 0x000e620000000a00 */
[----:B---3--:R-:W-:-:S04]  /*0c10*/  IMAD.WIDE R6, R9, 0x2, R2 ;  /* 0x0000000209067825 */ /* 0x008fc800078e0202 */
[----:B-1----:R-:W-:-:S07]  /*0c20*/  IMAD.WIDE R8, R9, 0x4, R4 ;  /* 0x0000000409087825 */ /* 0x002fce00078e0204 */
.L_x_53:
[----:B------:R-:W-:-:S06]  /*0c30*/  IMAD.WIDE R4, R11, 0x4, R8 ;  /* 0x000000040b047825 */ /* 0x000fcc00078e0208 */
[----:B------:R-:W2:Y:S01]  /*0c40*/  LDG.E R4, desc[UR6][R4.64] ;  /* 0x0000000604047981 */ /* 0x000ea2000c1e1900 */
[----:B0-----:R-:W-:Y:S01]  /*0c50*/  IMAD.WIDE R2, R11, 0x2, R6 ;  /* 0x000000020b027825 */ /* 0x001fe200078e0206 */
[----:B------:R-:W-:-:S03]  /*0c60*/  UIADD3 UR4, UPT, UPT, UR4, 0x1, URZ ;  /* 0x0000000104047890 */ /* 0x000fc6000fffe0ff */
[----:B------:R-:W-:Y:S01]  /*0c70*/  VIADD R11, R11, 0x80 ;  /* 0x000000800b0b7836 */ /* 0x000fe20000000000 */
[----:B------:R-:W-:Y:S01]  /*0c80*/  UISETP.NE.AND UP0, UPT, UR4, URZ, UPT ;  /* 0x000000ff0400728c */ /* 0x000fe2000bf05270 */
[----:B--2---:R-:W-:-:S05]  /*0c90*/  F2FP.F16.F32.PACK_AB R0, RZ, R4 ;  /* 0x00000004ff00723e */ /* 0x004fca00000000ff */
[----:B------:R0:W-:Y:S03]  /*0ca0*/  STG.E.U16 desc[UR6][R2.64], R0 ;  /* 0x0000000002007986 */ /* 0x0001e6000c101506 */
[----:B------:R-:W-:Y:S05]  /*0cb0*/  BRA.U UP0, `(.L_x_53) ;  /* 0xfffffffd00dc7547 */ /* 0x000fea000b83ffff */
[----:B------:R-:W-:Y:S05]  /*0cc0*/  EXIT ;  /* 0x000000000000794d */ /* 0x000fea0003800000 */
.L_x_48:
[----:B------:R-:W-:-:S13]  /*0cd0*/  ISETP.GE.AND P0, PT, R11, 0x1, PT ;  /* 0x000000010b00780c */ /* 0x000fda0003f06270 */
[----:B------:R-:W-:Y:S05]  /*0ce0*/  @!P0 EXIT ;  /* 0x000000000000894d */ /* 0x000fea0003800000 */
[C---:B------:R-:W-:Y:S01]  /*0cf0*/  ISETP.GE.U32.AND P0, PT, R11.reuse, 0x10, PT ;  /* 0x000000100b00780c */ /* 0x040fe20003f06070 */
[----:B------:R-:W-:Y:S01]  /*0d00*/  IMAD.MOV.U32 R6, RZ, RZ, RZ ;  /* 0x000000ffff067224 */ /* 0x000fe200078e00ff */
[----:B------:R-:W-:-:S11]  /*0d10*/  LOP3.LUT R18, R11, 0xf, RZ, 0xc0, !PT ;  /* 0x0000000f0b127812 */ /* 0x000fd600078ec0ff */
[----:B------:R-:W-:Y:S05]  /*0d20*/  @!P0 BRA `(.L_x_54) ;  /* 0x0000000400c88947 */ /* 0x000fea0003800000 */
[----:B------:R-:W-:Y:S01]  /*0d30*/  LOP3.LUT R6, R11, 0x7ffffff0, RZ, 0xc0, !PT ;  /* 0x7ffffff00b067812 */ /* 0x000fe200078ec0ff */
[----:B------:R-:W-:-:S07]  /*0d40*/  IMAD.MOV.U32 R8, RZ, RZ, RZ ;  /* 0x000000ffff087224 */ /* 0x000fce00078e00ff */
.L_x_57:
[----:B0-----:R-:W-:-:S05]  /*0d50*/  IMAD R9, R8, 0x80, R7 ;  /* 0x0000008008097824 */ /* 0x001fca00078e0207 */
[----:B------:R-:W-:-:S13]  /*0d60*/  ISETP.GE.AND P0, PT, R9, R0, PT ;  /* 0x000000000900720c */ /* 0x000fda0003f06270 */
[----:B------:R-:W-:-:S06]  /*0d70*/  @!P0 IMAD.WIDE.U32 R10, R9, 0x4, R2 ;  /* 0x00000004090a8825 */ /* 0x000fcc00078e0002 */
[----:B------:R-:W2:Y:S01]  /*0d80*/  @!P0 LDG.E R10, desc[UR6][R10.64] ;  /* 0x000000060a0a8981 */ /* 0x000ea2000c1e1900 */
[C---:B------:R-:W-:Y:S02]  /*0d90*/  VIADD R17, R9.reuse, 0x80 ;  /* 0x0000008009117836 */ /* 0x040fe40000000000 */
[----:B------:R-:W-:-:S03]  /*0da0*/  @!P0 IMAD.WIDE.U32 R12, R9, 0x2, R4 ;  /* 0x00000002090c8825 */ /* 0x000fc600078e0004 */
[----:B------:R-:W-:-:S13]  /*0db0*/  ISETP.GE.AND P1, PT, R17, R0, PT ;  /* 0x000000001100720c */ /* 0x000fda0003f26270 */
[----:B------:R-:W-:Y:S01]  /*0dc0*/  @!P1 IMAD.WIDE.U32 R14, R17, 0x4, R2 ;  /* 0x00000004110e9825 */ /* 0x000fe200078e0002 */
[----:B--2---:R-:W-:-:S05]  /*0dd0*/  @!P0 F2FP.F16.F32.PACK_AB R11, RZ, R10 ;  /* 0x0000000aff0b823e */ /* 0x004fca00000000ff */
[----:B------:R0:W-:Y:S04]  /*0de0*/  @!P0 STG.E.U16 desc[UR6][R12.64], R11 ;  /* 0x0000000b0c008986 */ /* 0x0001e8000c101506 */
[----:B------:R-:W2:Y:S01]  /*0df0*/  @!P1 LDG.E R14, desc[UR6][R14.64] ;  /* 0x000000060e0e9981 */ /* 0x000ea2000c1e1900 */
[----:B------:R-:W-:-:S05]  /*0e00*/  VIADD R19, R9, 0x100 ;  /* 0x0000010009137836 */ /* 0x000fca0000000000 */
[----:B------:R-:W-:Y:S01]  /*0e10*/  ISETP.GE.AND P0, PT, R19, R0, PT ;  /* 0x000000001300720c */ /* 0x000fe20003f06270 */
[----:B0-----:R-:W-:-:S12]  /*0e20*/  @!P1 IMAD.WIDE.U32 R10, R17, 0x2, R4 ;  /* 0x00000002110a9825 */ /* 0x001fd800078e0004 */
        /* <DEDUP_REMOVED lines=37> */
[----:B------:R-:W-:Y:S04]  /*1080*/  @!P0 STG.E.U16 desc[UR6][R12.64], R11 ;  /* 0x0000000b0c008986 */ /* 0x000fe8000c101506 */
[----:B------:R-:W2:Y:S01]  /*1090*/  @!P1 LDG.E R14, desc[UR6][R14.64] ;  /* 0x000000060e0e9981 */ /* 0x000ea2000c1e1900 */
[----:B------:R-:W-:Y:S02]  /*10a0*/  VIADD R23, R9, 0x400 ;  /* 0x0000040009177836 */ /* 0x000fe40000000000 */
[----:B------:R-:W-:-:S03]  /*10b0*/  @!P1 IMAD.WIDE.U32 R16, R21, 0x2, R4 ;  /* 0x0000000215109825 */ /* 0x000fc600078e0004 */
[----:B------:R-:W-:-:S13]  /*10c0*/  ISETP.GE.AND P0, PT, R23, R0, PT ;  /* 0x000000001700720c */ /* 0x000fda0003f06270 */
[----:B------:R-:W-:Y:S01]  /*10d0*/  @!P0 IMAD.WIDE.U32 R20, R23, 0x4, R2 ;  /* 0x0000000417148825 */ /* 0x000fe200078e0002 */
[----:B--2---:R-:W-:-:S04]  /*10e0*/  @!P1 F2FP.F16.F32.PACK_AB R10, RZ, R14 ;  /* 0x0000000eff0a923e */ /* 0x004fc800000000ff */
[----:B------:R-:W-:-:S05]  /*10f0*/  PRMT R15, R10, 0x7610, R15 ;  /* 0x000076100a0f7816 */ /* 0x000fca000000000f */
[----:B------:R0:W-:Y:S04]  /*1100*/  @!P1 STG.E.U16 desc[UR6][R16.64], R15 ;  /* 0x0000000f10009986 */ /* 0x0001e8000c101506 */
[----:B------:R-:W2:Y:S01]  /*1110*/  @!P0 LDG.E R20, desc[UR6][R20.64] ;  /* 0x0000000614148981 */ /* 0x000ea2000c1e1900 */
[----:B------:R-:W-:-:S05]  /*1120*/  VIADD R19, R9, 0x480 ;  /* 0x0000048009137836 */ /* 0x000fca0000000000 */
[----:B------:R-:W-:Y:S01]  /*1130*/  ISETP.GE.AND P1, PT, R19, R0, PT ;  /* 0x000000001300720c */ /* 0x000fe20003f26270 */
[----:B0-----:R-:W-:Y:S01]  /*1140*/  @!P0 IMAD.WIDE.U32 R14, R23, 0x2, R4 ;  /* 0x00000002170e8825 */ /* 0x001fe200078e0004 */
[----:B--2---:R-:W-:-:S04]  /*1150*/  @!P0 F2FP.F16.F32.PACK_AB R10, RZ, R20 ;  /* 0x00000014ff0a823e */ /* 0x004fc800000000ff */
[----:B------:R-:W-:Y:S01]  /*1160*/  PRMT R21, R10, 0x7610, R21 ;  /* 0x000076100a157816 */ /* 0x000fe20000000015 */
[----:B------:R-:W-:-:S04]  /*1170*/  IMAD.WIDE R10, R19, 0x4, R2 ;  /* 0x00000004130a7825 */ /* 0x000fc800078e0202 */
[----:B------:R0:W-:Y:S04]  /*1180*/  @!P0 STG.E.U16 desc[UR6][R14.64], R21 ;  /* 0x000000150e008986 */ /* 0x0001e8000c101506 */
[----:B------:R-:W0:Y:S01]  /*1190*/  @!P1 LDG.E R12, desc[UR6][R10.64] ;  /* 0x000000060a0c9981 */ /* 0x000e22000c1e1900 */
[----:B------:R-:W-:-:S05]  /*11a0*/  VIADD R13, R9, 0x500 ;  /* 0x00000500090d7836 */ /* 0x000fca0000000000 */
[----:B------:R-:W-:Y:S02]  /*11b0*/  ISETP.GE.AND P0, PT, R13, R0, PT ;  /* 0x000000000d00720c */ /* 0x000fe40003f06270 */
[----:B0-----:R-:W-:Y:S01]  /*11c0*/  @!P1 F2FP.F16.F32.PACK_AB R15, RZ, R12 ;  /* 0x0000000cff0f923e */ /* 0x001fe200000000ff */
[----:B------:R-:W-:-:S03]  /*11d0*/  IMAD.WIDE R12, R19, 0x2, R4 ;  /* 0x00000002130c7825 */ /* 0x000fc600078e0204 */
[----:B------:R-:W-:-:S05]  /*11e0*/  PRMT R19, R15, 0x7610, R19 ;  /* 0x000076100f137816 */ /* 0x000fca0000000013 */
[----:B------:R-:W-:Y:S04]  /*11f0*/  @!P1 STG.E.U16 desc[UR6][R12.64], R19 ;  /* 0x000000130c009986 */ /* 0x000fe8000c101506 */
[----:B------:R-:W2:Y:S01]  /*1200*/  @!P0 LDG.E R16, desc[UR6][R10.64+0x200] ;  /* 0x000200060a108981 */ /* 0x000ea2000c1e1900 */
[----:B------:R-:W-:-:S05]  /*1210*/  VIADD R17, R9, 0x580 ;  /* 0x0000058009117836 */ /* 0x000fca0000000000 */
[----:B------:R-:W-:Y:S02]  /*1220*/  ISETP.GE.AND P1, PT, R17, R0, PT ;  /* 0x000000001100720c */ /* 0x000fe40003f26270 */
[----:B--2---:R-:W-:-:S05]  /*1230*/  @!P0 F2FP.F16.F32.PACK_AB R16, RZ, R16 ;  /* 0x00000010ff10823e */ /* 0x004fca00000000ff */
[----:B------:R0:W-:Y:S06]  /*1240*/  @!P0 STG.E.U16 desc[UR6][R12.64+0x100], R16 ;  /* 0x000100100c008986 */ /* 0x0001ec000c101506 */
[----:B------:R-:W2:Y:S01]  /*1250*/  @!P1 LDG.E R14, desc[UR6][R10.64+0x400] ;  /* 0x000400060a0e9981 */ /* 0x000ea2000c1e1900 */
[----:B------:R-:W-:-:S05]  /*1260*/  VIADD R15, R9, 0x600 ;  /* 0x00000600090f7836 */ /* 0x000fca0000000000 */
[----:B------:R-:W-:Y:S02]  /*1270*/  ISETP.GE.AND P0, PT, R15, R0, PT ;  /* 0x000000000f00720c */ /* 0x000fe40003f06270 */
[----:B--2---:R-:W-:-:S04]  /*1280*/  @!P1 F2FP.F16.F32.PACK_AB R14, RZ, R14 ;  /* 0x0000000eff0e923e */ /* 0x004fc800000000ff */
[----:B------:R-:W-:-:S05]  /*1290*/  PRMT R17, R14, 0x7610, R17 ;  /* 0x000076100e117816 */ /* 0x000fca0000000011 */
[----:B------:R1:W-:Y:S04]  /*12a0*/  @!P1 STG.E.U16 desc[UR6][R12.64+0x200], R17 ;  /* 0x000200110c009986 */ /* 0x0003e8000c101506 */
[----:B------:R-:W2:Y:S01]  /*12b0*/  @!P0 LDG.E R14, desc[UR6][R10.64+0x600] ;  /* 0x000600060a0e8981 */ /* 0x000ea2000c1e1900 */
[----:B------:R-:W-:-:S05]  /*12c0*/  VIADD R15, R9, 0x680 ;  /* 0x00000680090f7836 */ /* 0x000fca0000000000 */
[----:B------:R-:W-:Y:S02]  /*12d0*/  ISETP.GE.AND P1, PT, R15, R0, PT ;  /* 0x000000000f00720c */ /* 0x000fe40003f26270 */
[----:B--2---:R-:W-:-:S04]  /*12e0*/  @!P0 F2FP.F16.F32.PACK_AB R14, RZ, R14 ;  /* 0x0000000eff0e823e */ /* 0x004fc800000000ff */
[----:B0-----:R-:W-:-:S05]  /*12f0*/  PRMT R16, R14, 0x7610, R16 ;  /* 0x000076100e107816 */ /* 0x001fca0000000010 */
[----:B------:R1:W-:Y:S04]  /*1300*/  @!P0 STG.E.U16 desc[UR6][R12.64+0x300], R16 ;  /* 0x000300100c008986 */ /* 0x0003e8000c101506 */
[----:B------:R-:W2:Y:S01]  /*1310*/  @!P1 LDG.E R14, desc[UR6][R10.64+0x800] ;  /* 0x000800060a0e9981 */ /* 0x000ea2000c1e1900 */
[----:B------:R-:W-:-:S05]  /*1320*/  VIADD R15, R9, 0x700 ;  /* 0x00000700090f7836 */ /* 0x000fca0000000000 */
[----:B------:R-:W-:Y:S02]  /*1330*/  ISETP.GE.AND P0, PT, R15, R0, PT ;  /* 0x000000000f00720c */ /* 0x000fe40003f06270 */
[----:B--2---:R-:W-:-:S04]  /*1340*/  @!P1 F2FP.F16.F32.PACK_AB R14, RZ, R14 ;  /* 0x0000000eff0e923e */ /* 0x004fc800000000ff */
[----:B------:R-:W-:-:S05]  /*1350*/  PRMT R15, R14, 0x7610, R15 ;  /* 0x000076100e0f7816 */ /* 0x000fca000000000f */
[----:B------:R1:W-:Y:S04]  /*1360*/  @!P1 STG.E.U16 desc[UR6][R12.64+0x400], R15 ;  /* 0x0004000f0c009986 */ /* 0x0003e8000c101506 */
[----:B------:R-:W2:Y:S01]  /*1370*/  @!P0 LDG.E R14, desc[UR6][R10.64+0xa00] ;  /* 0x000a00060a0e8981 */ /* 0x000ea2000c1e1900 */
[----:B------:R-:W-:Y:S01]  /*1380*/  VIADD R9, R9, 0x780 ;  /* 0x0000078009097836 */ /* 0x000fe20000000000 */
[----:B------:R-:W-:Y:S01]  /*1390*/  BSSY.RECONVERGENT B0, `(.L_x_55) ;  /* 0x000000a000007945 */ /* 0x000fe20003800200 */
[----:B------:R-:W-:-:S05]  /*13a0*/  VIADD R8, R8, 0x10 ;  /* 0x0000001008087836 */ /* 0x000fca0000000000 */
[----:B------:R-:W-:Y:S02]  /*13b0*/  ISETP.NE.AND P1, PT, R8, R6, PT ;  /* 0x000000060800720c */ /* 0x000fe40003f25270 */
[----:B--2---:R-:W-:-:S05]  /*13c0*/  @!P0 F2FP.F16.F32.PACK_AB R14, RZ, R14 ;  /* 0x0000000eff0e823e */ /* 0x004fca00000000ff */
[----:B------:R1:W-:Y:S01]  /*13d0*/  @!P0 STG.E.U16 desc[UR6][R12.64+0x500], R14 ;  /* 0x0005000e0c008986 */ /* 0x0003e2000c101506 */
[----:B------:R-:W-:-:S13]  /*13e0*/  ISETP.GE.AND P0, PT, R9, R0, PT ;  /* 0x000000000900720c */ /* 0x000fda0003f06270 */
[----:B-1----:R-:W-:Y:S05]  /*13f0*/  @P0 BRA `(.L_x_56) ;  /* 0x00000000000c0947 */ /* 0x002fea0003800000 */
[----:B------:R-:W2:Y:S02]  /*1400*/  LDG.E R10, desc[UR6][R10.64+0xc00] ;  /* 0x000c00060a0a7981 */ /* 0x000ea4000c1e1900 */
[----:B--2---:R-:W-:-:S05]  /*1410*/  F2FP.F16.F32.PACK_AB R9, RZ, R10 ;  /* 0x0000000aff09723e */ /* 0x004fca00000000ff */
[----:B------:R0:W-:Y:S02]  /*1420*/  STG.E.U16 desc[UR6][R12.64+0x600], R9 ;  /* 0x000600090c007986 */ /* 0x0001e4000c101506 */
.L_x_56:
[----:B------:R-:W-:Y:S05]  /*1430*/  BSYNC.RECONVERGENT B0 ;  /* 0x0000000000007941 */ /* 0x000fea0003800200 */
.L_x_55:
[----:B------:R-:W-:Y:S05]  /*1440*/  @P1 BRA `(.L_x_57) ;  /* 0xfffffff800401947 */ /* 0x000fea000383ffff */
.L_x_54:
[----:B------:R-:W-:-:S13]  /*1450*/  ISETP.NE.AND P0, PT, R18, RZ, PT ;  /* 0x000000ff1200720c */ /* 0x000fda0003f05270 */
[----:B------:R-:W-:Y:S05]  /*1460*/  @!P0 EXIT ;  /* 0x000000000000894d */ /* 0x000fea0003800000 */
[----:B------:R-:W1:Y:S01]  /*1470*/  LDCU UR5, c[0x0][0x384] ;  /* 0x00007080ff0577ac */ /* 0x000e620008000800 */
[----:B------:R-:W-:Y:S01]  /*1480*/  ISETP.GE.U32.AND P0, PT, R18, 0x8, PT ;  /* 0x000000081200780c */ /* 0x000fe20003f06070 */
[----:B-1----:R-:W-:-:S12]  /*1490*/  ULOP3.LUT UR8, UR5, 0x7, URZ, 0xc0, !UPT ;  /* 0x0000000705087892 */ /* 0x002fd8000f8ec0ff */
[----:B------:R-:W-:Y:S05]  /*14a0*/  @!P0 BRA `(.L_x_58) ;  /* 0x0000000400148947 */ /* 0x000fea0003800000 */
[----:B------:R-:W-:Y:S01]  /*14b0*/  IMAD R17, R6, 0x80, R7 ;  /* 0x0000008006117824 */ /* 0x000fe200078e0207 */
[----:B------:R-:W-:Y:S03]  /*14c0*/  BSSY.RECONVERGENT B0, `(.L_x_59) ;  /* 0x0000017000007945 */ /* 0x000fe60003800200 */
[C---:B0-----:R-:W-:Y:S01]  /*14d0*/  VIADD R9, R17.reuse, 0x80 ;  /* 0x0000008011097836 */ /* 0x041fe20000000000 */
[CC--:B------:R-:W-:Y:S01]  /*14e0*/  ISETP.GE.AND P6, PT, R17.reuse, R0.reuse, PT ;  /* 0x000000001100720c */ /* 0x0c0fe20003fc6270 */
[C---:B------:R-:W-:Y:S02]  /*14f0*/  VIADD R11, R17.reuse, 0x100 ;  /* 0x00000100110b7836 */ /* 0x040fe40000000000 */
[----:B------:R-:W-:Y:S01]  /*1500*/  VIADD R13, R17, 0x180 ;  /* 0x00000180110d7836 */ /* 0x000fe20000000000 */
[-C--:B------:R-:W-:Y:S01]  /*1510*/  ISETP.GE.AND P1, PT, R9, R0.reuse, PT ;  /* 0x000000000900720c */ /* 0x080fe20003f26270 */
[----:B------:R-:W-:Y:S01]  /*1520*/  VIADD R9, R17, 0x200 ;  /* 0x0000020011097836 */ /* 0x000fe20000000000 */
[-C--:B------:R-:W-:Y:S01]  /*1530*/  ISETP.GE.AND P0, PT, R11, R0.reuse, PT ;  /* 0x000000000b00720c */ /* 0x080fe20003f06270 */
[C---:B------:R-:W-:Y:S01]  /*1540*/  VIADD R11, R17.reuse, 0x280 ;  /* 0x00000280110b7836 */ /* 0x040fe20000000000 */
[----:B------:R-:W-:Y:S01]  /*1550*/  P2R R14, PR, RZ, 0x2 ;  /* 0x00000002ff0e7803 */ /* 0x000fe20000000000 */
[----:B------:R-:W-:Y:S01]  /*1560*/  VIADD R15, R17, 0x300 ;  /* 0x00000300110f7836 */ /* 0x000fe20000000000 */
[-C--:B------:R-:W-:Y:S01]  /*1570*/  ISETP.GE.AND P1, PT, R13, R0.reuse, PT ;  /* 0x000000000d00720c */ /* 0x080fe20003f26270 */
[----:B------:R-:W-:Y:S01]  /*1580*/  VIADD R13, R17, 0x380 ;  /* 0x00000380110d7836 */ /* 0x000fe20000000000 */
[-C--:B------:R-:W-:Y:S01]  /*1590*/  ISETP.GE.AND P2, PT, R9, R0.reuse, PT ;  /* 0x000000000900720c */ /* 0x080fe20003f46270 */
[----:B------:R-:W-:Y:S01]  /*15a0*/  IMAD.WIDE R8, R17, 0x4, R2 ;  /* 0x0000000411087825 */ /* 0x000fe200078e0202 */
[----:B------:R-:W-:-:S02]  /*15b0*/  ISETP.GE.AND P3, PT, R11, R0, PT ;  /* 0x000000000b00720c */ /* 0x000fc40003f66270 */
[-C--:B------:R-:W-:Y:S01]  /*15c0*/  ISETP.GE.AND P4, PT, R15, R0.reuse, PT ;  /* 0x000000000f00720c */ /* 0x080fe20003f86270 */
[----:B------:R-:W-:Y:S01]  /*15d0*/  IMAD.WIDE R10, R17, 0x2, R4 ;  /* 0x00000002110a7825 */ /* 0x000fe200078e0204 */
[----:B------:R-:W-:Y:S01]  /*15e0*/  ISETP.GE.AND P5, PT, R13, R0, PT ;  /* 0x000000000d00720c */ /* 0x000fe20003fa6270 */
[----:B------:R-:W-:-:S12]  /*15f0*/  @P6 BRA `(.L_x_60) ;  /* 0x00000000000c6947 */ /* 0x000fd80003800000 */
[----:B------:R-:W2:Y:S02]  /*1600*/  LDG.E R12, desc[UR6][R8.64] ;  /* 0x00000006080c7981 */ /* 0x000ea4000c1e1900 */
[----:B--2---:R-:W-:-:S05]  /*1610*/  F2FP.F16.F32.PACK_AB R12, RZ, R12 ;  /* 0x0000000cff0c723e */ /* 0x004fca00000000ff */
[----:B------:R0:W-:Y:S02]  /*1620*/  STG.E.U16 desc[UR6][R10.64], R12 ;  /* 0x0000000c0a007986 */ /* 0x0001e4000c101506 */
.L_x_60:
[----:B------:R-:W-:Y:S05]  /*1630*/  BSYNC.RECONVERGENT B0 ;  /* 0x0000000000007941 */ /* 0x000fea0003800200 */
.L_x_59:
[----:B------:R-:W-:Y:S01]  /*1640*/  ISETP.NE.AND P6, PT, R14, RZ, PT ;  /* 0x000000ff0e00720c */ /* 0x000fe20003fc5270 */
[----:B------:R-:W-:-:S12]  /*1650*/  BSSY.RECONVERGENT B0, `(.L_x_61) ;  /* 0x0000005000007945 */ /* 0x000fd80003800200 */
[----:B------:R-:W-:Y:S05]  /*1660*/  @P6 BRA `(.L_x_62) ;  /* 0x00000000000c6947 */ /* 0x000fea0003800000 */
[----:B0-----:R-:W2:Y:S02]  /*1670*/  LDG.E R12, desc[UR6][R8.64+0x200] ;  /* 0x00020006080c7981 */ /* 0x001ea4000c1e1900 */
[----:B--2---:R-:W-:-:S05]  /*1680*/  F2FP.F16.F32.PACK_AB R12, RZ, R12 ;  /* 0x0000000cff0c723e */ /* 0x004fca00000000ff */
[----:B------:R1:W-:Y:S02]  /*1690*/  STG.E.U16 desc[UR6][R10.64+0x100], R12 ;  /* 0x0001000c0a007986 */ /* 0x0003e4000c101506 */
.L_x_62:
[----:B------:R-:W-:Y:S05]  /*16a0*/  BSYNC.RECONVERGENT B0 ;  /* 0x0000000000007941 */ /* 0x000fea0003800200 */
.L_x_61:
[----:B------:R-:W-:Y:S04]  /*16b0*/  BSSY.RECONVERGENT B0, `(.L_x_63) ;  /* 0x0000005000007945 */ /* 0x000fe80003800200 */
[----:B------:R-:W-:Y:S05]  /*16c0*/  @P0 BRA `(.L_x_64) ;  /* 0x00000000000c0947 */ /* 0x000fea0003800000 */
[----:B01----:R-:W2:Y:S02]  /*16d0*/  LDG.E R12, desc[UR6][R8.64+0x400] ;  /* 0x00040006080c7981 */ /* 0x003ea4000c1e1900 */
[----:B--2---:R-:W-:-:S05]  /*16e0*/  F2FP.F16.F32.PACK_AB R12, RZ, R12 ;  /* 0x0000000cff0c723e */ /* 0x004fca00000000ff */
[----:B------:R2:W-:Y:S02]  /*16f0*/  STG.E.U16 desc[UR6][R10.64+0x200], R12 ;  /* 0x0002000c0a007986 */ /* 0x0005e4000c101506 */
.L_x_64:
[----:B------:R-:W-:Y:S05]  /*1700*/  BSYNC.RECONVERGENT B0 ;  /* 0x0000000000007941 */ /* 0x000fea0003800200 */
.L_x_63:
[----:B------:R-:W-:Y:S04]  /*1710*/  BSSY.RECONVERGENT B0, `(.L_x_65) ;  /* 0x0000005000007945 */ /* 0x000fe80003800200 */
[----:B------:R-:W-:Y:S05]  /*1720*/  @P1 BRA `(.L_x_66) ;  /* 0x00000000000c1947 */ /* 0x000fea0003800000 */
[----:B012---:R-:W2:Y:S02]  /*1730*/  LDG.E R12, desc[UR6][R8.64+0x600] ;  /* 0x00060006080c7981 */ /* 0x007ea4000c1e1900 */
[----:B--2---:R-:W-:-:S05]  /*1740*/  F2FP.F16.F32.PACK_AB R12, RZ, R12 ;  /* 0x0000000cff0c723e */ /* 0x004fca00000000ff */
[----:B------:R3:W-:Y:S02]  /*1750*/  STG.E.U16 desc[UR6][R10.64+0x300], R12 ;  /* 0x0003000c0a007986 */ /* 0x0007e4000c101506 */
.L_x_66:
[----:B------:R-:W-:Y:S05]  /*1760*/  BSYNC.RECONVERGENT B0 ;  /* 0x0000000000007941 */ /* 0x000fea0003800200 */
.L_x_65:
[----:B------:R-:W-:Y:S04]  /*1770*/  BSSY.RECONVERGENT B0, `(.L_x_67) ;  /* 0x0000005000007945 */ /* 0x000fe80003800200 */
[----:B------:R-:W-:Y:S05]  /*1780*/  @P2 BRA `(.L_x_68) ;  /* 0x00000000000c2947 */ /* 0x000fea0003800000 */
[----:B0123--:R-:W2:Y:S02]  /*1790*/  LDG.E R12, desc[UR6][R8.64+0x800] ;  /* 0x00080006080c7981 */ /* 0x00fea4000c1e1900 */
[----:B--2---:R-:W-:-:S05]  /*17a0*/  F2FP.F16.F32.PACK_AB R12, RZ, R12 ;  /* 0x0000000cff0c723e */ /* 0x004fca00000000ff */
[----:B------:R4:W-:Y:S02]  /*17b0*/  STG.E.U16 desc[UR6][R10.64+0x400], R12 ;  /* 0x0004000c0a007986 */ /* 0x0009e4000c101506 */
.L_x_68:
[----:B------:R-:W-:Y:S05]  /*17c0*/  BSYNC.RECONVERGENT B0 ;  /* 0x0000000000007941 */ /* 0x000fea0003800200 */
.L_x_67:
[----:B------:R-:W-:Y:S04]  /*17d0*/  BSSY.RECONVERGENT B0, `(.L_x_69) ;  /* 0x0000005000007945 */ /* 0x000fe80003800200 */
[----:B------:R-:W-:Y:S05]  /*17e0*/  @P3 BRA `(.L_x_70) ;  /* 0x00000000000c3947 */ /* 0x000fea0003800000 */
[----:B01234-:R-:W2:Y:S02]  /*17f0*/  LDG.E R12, desc[UR6][R8.64+0xa00] ;  /* 0x000a0006080c7981 */ /* 0x01fea4000c1e1900 */
[----:B--2---:R-:W-:-:S05]  /*1800*/  F2FP.F16.F32.PACK_AB R12, RZ, R12 ;  /* 0x0000000cff0c723e */ /* 0x004fca00000000ff */
[----:B------:R0:W-:Y:S02]  /*1810*/  STG.E.U16 desc[UR6][R10.64+0x500], R12 ;  /* 0x0005000c0a007986 */ /* 0x0001e4000c101506 */
.L_x_70:
[----:B------:R-:W-:Y:S05]  /*1820*/  BSYNC.RECONVERGENT B0 ;  /* 0x0000000000007941 */ /* 0x000fea0003800200 */
.L_x_69:
[----:B------:R-:W-:Y:S04]  /*1830*/  BSSY.RECONVERGENT B0, `(.L_x_71) ;  /* 0x0000005000007945 */ /* 0x000fe80003800200 */
[----:B------:R-:W-:Y:S05]  /*1840*/  @P4 BRA `(.L_x_72) ;  /* 0x00000000000c4947 */ /* 0x000fea0003800000 */
[----:B01234-:R-:W2:Y:S02]  /*1850*/  LDG.E R12, desc[UR6][R8.64+0xc00] ;  /* 0x000c0006080c7981 */ /* 0x01fea4000c1e1900 */
[----:B--2---:R-:W-:-:S05]  /*1860*/  F2FP.F16.F32.PACK_AB R12, RZ, R12 ;  /* 0x0000000cff0c723e */ /* 0x004fca00000000ff */
[----:B------:R0:W-:Y:S02]  /*1870*/  STG.E.U16 desc[UR6][R10.64+0x600], R12 ;  /* 0x0006000c0a007986 */ /* 0x0001e4000c101506 */
.L_x_72:
[----:B------:R-:W-:Y:S05]  /*1880*/  BSYNC.RECONVERGENT B0 ;  /* 0x0000000000007941 */ /* 0x000fea0003800200 */
.L_x_71:
[----:B------:R-:W-:Y:S04]  /*1890*/  BSSY.RECONVERGENT B0, `(.L_x_73) ;  /* 0x0000005000007945 */ /* 0x000fe80003800200 */
[----:B------:R-:W-:Y:S05]  /*18a0*/  @P5 BRA `(.L_x_74) ;  /* 0x00000000000c5947 */ /* 0x000fea0003800000 */
[----:B------:R-:W5:Y:S02]  /*18b0*/  LDG.E R8, desc[UR6][R8.64+0xe00] ;  /* 0x000e000608087981 */ /* 0x000f64000c1e1900 */
[----:B-----5:R-:W-:-:S05]  /*18c0*/  F2FP.F16.F32.PACK_AB R9, RZ, R8 ;  /* 0x00000008ff09723e */ /* 0x020fca00000000ff */
[----:B------:R0:W-:Y:S02]  /*18d0*/  STG.E.U16 desc[UR6][R10.64+0x700], R9 ;  /* 0x000700090a007986 */ /* 0x0001e4000c101506 */
.L_x_74:
[----:B------:R-:W-:Y:S05]  /*18e0*/  BSYNC.RECONVERGENT B0 ;  /* 0x0000000000007941 */ /* 0x000fea0003800200 */
.L_x_73:
[----:B------:R-:W-:-:S07]  /*18f0*/  VIADD R6, R6, 0x8 ;  /* 0x0000000806067836 */ /* 0x000fce0000000000 */
.L_x_58:
[----:B------:R-:W-:-:S13]  /*1900*/  ISETP.NE.AND P0, PT, RZ, UR8, PT ;  /* 0x00000008ff007c0c */ /* 0x000fda000bf05270 */
[----:B------:R-:W-:Y:S05]  /*1910*/  @!P0 EXIT ;  /* 0x000000000000894d */ /* 0x000fea0003800000 */
[----:B------:R-:W-:Y:S02]  /*1920*/  UISETP.GE.U32.AND UP0, UPT, UR8, 0x4, UPT ;  /* 0x000000040800788c */ /* 0x000fe4000bf06070 */
[----:B------:R-:W-:-:S06]  /*1930*/  ULOP3.LUT UR4, UR5, 0x3, URZ, 0xc0, !UPT ;  /* 0x0000000305047892 */ /* 0x000fcc000f8ec0ff */
[----:B------:R-:W-:Y:S01]  /*1940*/  ISETP.NE.AND P2, PT, RZ, UR4, PT ;  /* 0x00000004ff007c0c */ /* 0x000fe2000bf45270 */
[----:B------:R-:W-:-:S12]  /*1950*/  BRA.U !UP0, `(.L_x_75) ;  /* 0x0000000108787547 */ /* 0x000fd8000b800000 */
[----:B------:R-:W-:-:S05]  /*1960*/  IMAD R19, R6, 0x80, R7 ;  /* 0x0000008006137824 */ /* 0x000fca00078e0207 */
[----:B------:R-:W-:-:S13]  /*1970*/  ISETP.GE.AND P0, PT, R19, R0, PT ;  /* 0x000000001300720c */ /* 0x000fda0003f06270 */
[----:B0-----:R-:W-:-:S06]  /*1980*/  @!P0 IMAD.WIDE R8, R19, 0x4, R2 ;  /* 0x0000000413088825 */ /* 0x001fcc00078e0202 */
[----:B------:R-:W5:Y:S01]  /*1990*/  @!P0 LDG.E R8, desc[UR6][R8.64] ;  /* 0x0000000608088981 */ /* 0x000f62000c1e1900 */
[C---:B------:R-:W-:Y:S02]  /*19a0*/  VIADD R15, R19.reuse, 0x80 ;  /* 0x00000080130f7836 */ /* 0x040fe40000000000 */
[----:B-1234-:R-:W-:-:S03]  /*19b0*/  @!P0 IMAD.WIDE R10, R19, 0x2, R4 ;  /* 0x00000002130a8825 */ /* 0x01efc600078e0204 */
[----:B------:R-:W-:-:S13]  /*19c0*/  ISETP.GE.AND P1, PT, R15, R0, PT ;  /* 0x000000000f00720c */ /* 0x000fda0003f26270 */
[----:B------:R-:W-:Y:S01]  /*19d0*/  @!P1 IMAD.WIDE R12, R15, 0x4, R2 ;  /* 0x000000040f0c9825 */ /* 0x000fe200078e0202 */
[----:B-----5:R-:W-:-:S05]  /*19e0*/  @!P0 F2FP.F16.F32.PACK_AB R9, RZ, R8 ;  /* 0x00000008ff09823e */ /* 0x020fca00000000ff */
[----:B------:R0:W-:Y:S04]  /*19f0*/  @!P0 STG.E.U16 desc[UR6][R10.64], R9 ;  /* 0x000000090a008986 */ /* 0x0001e8000c101506 */
[----:B------:R-:W2:Y:S01]  /*1a00*/  @!P1 LDG.E R12, desc[UR6][R12.64] ;  /* 0x000000060c0c9981 */ /* 0x000ea2000c1e1900 */
[----:B------:R-:W-:-:S05]  /*1a10*/  VIADD R17, R19, 0x100 ;  /* 0x0000010013117836 */ /* 0x000fca0000000000 */
[----:B------:R-:W-:Y:S01]  /*1a20*/  ISETP.GE.AND P0, PT, R17, R0, PT ;  /* 0x000000001100720c */ /* 0x000fe20003f06270 */
[----:B0-----:R-:W-:-:S12]  /*1a30*/  @!P1 IMAD.WIDE R8, R15, 0x2, R4 ;  /* 0x000000020f089825 */ /* 0x001fd800078e0204 */
[----:B------:R-:W-:Y:S01]  /*1a40*/  @!P0 IMAD.WIDE R14, R17, 0x4, R2 ;  /* 0x00000004110e8825 */ /* 0x000fe200078e0202 */
[----:B--2---:R-:W-:-:S04]  /*1a50*/  @!P1 F2FP.F16.F32.PACK_AB R11, RZ, R12 ;  /* 0x0000000cff0b923e */ /* 0x004fc800000000ff */
[----:B------:R-:W-:-:S05]  /*1a60*/  PRMT R13, R11, 0x7610, R13 ;  /* 0x000076100b0d7816 */ /* 0x000fca000000000d */
[----:B------:R0:W-:Y:S04]  /*1a70*/  @!P1 STG.E.U16 desc[UR6][R8.64], R13 ;  /* 0x0000000d08009986 */ /* 0x0001e8000c101506 */
[----:B------:R-:W2:Y:S01]  /*1a80*/  @!P0 LDG.E R14, desc[UR6][R14.64] ;  /* 0x000000060e0e8981 */ /* 0x000ea2000c1e1900 */
[----:B------:R-:W-:Y:S02]  /*1a90*/  VIADD R19, R19, 0x180 ;  /* 0x0000018013137836 */ /* 0x000fe40000000000 */
[----:B------:R-:W-:-:S03]  /*1aa0*/  @!P0 IMAD.WIDE R10, R17, 0x2, R4 ;  /* 0x00000002110a8825 */ /* 0x000fc600078e0204 */
[----:B------:R-:W-:-:S13]  /*1ab0*/  ISETP.GE.AND P1, PT, R19, R0, PT ;  /* 0x000000001300720c */ /* 0x000fda0003f26270 */
[----:B0-----:R-:W-:Y:S01]  /*1ac0*/  @!P1 IMAD.WIDE R12, R19, 0x4, R2 ;  /* 0x00000004130c9825 */ /* 0x001fe200078e0202 */
[----:B--2---:R-:W-:-:S05]  /*1ad0*/  @!P0 F2FP.F16.F32.PACK_AB R9, RZ, R14 ;  /* 0x0000000eff09823e */ /* 0x004fca00000000ff */
[----:B------:R0:W-:Y:S04]  /*1ae0*/  @!P0 STG.E.U16 desc[UR6][R10.64], R9 ;  /* 0x000000090a008986 */ /* 0x0001e8000c101506 */
[----:B------:R-:W2:Y:S01]  /*1af0*/  @!P1 LDG.E R12, desc[UR6][R12.64] ;  /* 0x000000060c0c9981 */ /* 0x000ea2000c1e1900 */
[----:B------:R-:W-:Y:S02]  /*1b00*/  VIADD R6, R6, 0x4 ;  /* 0x0000000406067836 */ /* 0x000fe40000000000 */
[----:B0-----:R-:W-:Y:S01]  /*1b10*/  @!P1 IMAD.WIDE R8, R19, 0x2, R4 ;  /* 0x0000000213089825 */ /* 0x001fe200078e0204 */
[----:B--2---:R-:W-:-:S05]  /*1b20*/  @!P1 F2FP.F16.F32.PACK_AB R11, RZ, R12 ;  /* 0x0000000cff0b923e */ /* 0x004fca00000000ff */
[----:B------:R0:W-:Y:S02]  /*1b30*/  @!P1 STG.E.U16 desc[UR6][R8.64], R11 ;  /* 0x0000000b08009986 */ /* 0x0001e4000c101506 */
.L_x_75:
[----:B------:R-:W-:Y:S05]  /*1b40*/  @!P2 EXIT ;  /* 0x000000000000a94d */ /* 0x000fea0003800000 */
[----:B01234-:R-:W-:Y:S01]  /*1b50*/  IMAD R11, R6, 0x80, R7 ;  /* 0x00000080060b7824 */ /* 0x01ffe200078e0207 */
[----:B------:R-:W-:-:S12]  /*1b60*/  UIADD3 UR4, UPT, UPT, -UR4, URZ, URZ ;  /* 0x000000ff04047290 */ /* 0x000fd8000fffe1ff */
.L_x_76:
[C---:B------:R-:W-:Y:S01]  /*1b70*/  ISETP.GE.AND P0, PT, R11.reuse, R0, PT ;  /* 0x000000000b00720c */ /* 0x040fe20003f06270 */
[----:B------:R-:W-:-:S12]  /*1b80*/  IMAD.WIDE R8, R11, 0x4, R2 ;  /* 0x000000040b087825 */ /* 0x000fd800078e0202 */
[----:B------:R-:W2:Y:S01]  /*1b90*/  @!P0 LDG.E R8, desc[UR6][R8.64] ;  /* 0x0000000608088981 */ /* 0x000ea2000c1e1900 */
[----:B------:R-:W-:Y:S01]  /*1ba0*/  UIADD3 UR4, UPT, UPT, UR4, 0x1, URZ ;  /* 0x0000000104047890 */ /* 0x000fe2000fffe0ff */
[----:B------:R-:W-:Y:S01]  /*1bb0*/  IMAD.WIDE R6, R11, 0x2, R4 ;  /* 0x000000020b067825 */ /* 0x000fe200078e0204 */
[----:B--2---:R-:W-:-:S05]  /*1bc0*/  @!P0 F2FP.F16.F32.PACK_AB R9, RZ, R8 ;  /* 0x00000008ff09823e */ /* 0x004fca00000000ff */
[----:B------:R0:W-:Y:S01]  /*1bd0*/  @!P0 STG.E.U16 desc[UR6][R6.64], R9 ;  /* 0x0000000906008986 */ /* 0x0001e2000c101506 */
[----:B------:R-:W-:-:S13]  /*1be0*/  ISETP.NE.AND P0, PT, RZ, UR4, PT ;  /* 0x00000004ff007c0c */ /* 0x000fda000bf05270 */
[----:B0-----:R-:W-:Y:S05]  /*1bf0*/  @!P0 EXIT ;  /* 0x000000000000894d */ /* 0x001fea0003800000 */
[----:B------:R-:W-:Y:S01]  /*1c00*/  VIADD R11, R11, 0x80 ;  /* 0x000000800b0b7836 */ /* 0x000fe20000000000 */
[----:B------:R-:W-:Y:S06]  /*1c10*/  BRA `(.L_x_76) ;  /* 0xfffffffc00d47947 */ /* 0x000fec000383ffff */
.L_x_77:
        /* <DEDUP_REMOVED lines=14> */
.L_x_87:


//--------------------- .text._ZN3cub18CUB_300001_SM_10006detail8for_each13static_kernelINS2_12policy_hub_t12policy_500_tEmN6thrust24THRUST_300001_SM_1000_NS8cuda_cub20__uninitialized_fill7functorINS7_10device_ptrIfEEfEEEEvT0_T1_ --------------------------
	.section	.text._ZN3cub18CUB_300001_SM_10006detail8for_each13static_kernelINS2_12policy_hub_t12policy_500_tEmN6thrust24THRUST_300001_SM_1000_NS8cuda_cub20__uninitialized_fill7functorINS7_10device_ptrIfEEfEEEEvT0_T1_,"ax",@progbits
	.align	128
        .global         _ZN3cub18CUB_300001_SM_10006detail8for_each13static_kernelINS2_12policy_hub_t12policy_500_tEmN6thrust24THRUST_300001_SM_1000_NS8cuda_cub20__uninitialized_fill7functorINS7_10device_ptrIfEEfEEEEvT0_T1_
        .type           _ZN3cub18CUB_300001_SM_10006detail8for_each13static_kernelINS2_12policy_hub_t12policy_500_tEmN6thrust24THRUST_300001_SM_1000_NS8cuda_cub20__uninitialized_fill7functorINS7_10device_ptrIfEEfEEEEvT0_T1_,@function
        .size           _ZN3cub18CUB_300001_SM_10006detail8for_each13static_kernelINS2_12policy_hub_t12policy_500_tEmN6thrust24THRUST_300001_SM_1000_NS8cuda_cub20__uninitialized_fill7functorINS7_10device_ptrIfEEfEEEEvT0_T1_,(.L_x_88 - _ZN3cub18CUB_300001_SM_10006detail8for_each13static_kernelINS2_12policy_hub_t12policy_500_tEmN6thrust24THRUST_300001_SM_1000_NS8cuda_cub20__uninitialized_fill7functorINS7_10device_ptrIfEEfEEEEvT0_T1_)
        .other          _ZN3cub18CUB_300001_SM_10006detail8for_each13static_kernelINS2_12policy_hub_t12policy_500_tEmN6thrust24THRUST_300001_SM_1000_NS8cuda_cub20__uninitialized_fill7functorINS7_10device_ptrIfEEfEEEEvT0_T1_,@"STO_CUDA_ENTRY STV_DEFAULT"
_ZN3cub18CUB_300001_SM_10006detail8for_each13static_kernelINS2_12policy_hub_t12policy_500_tEmN6thrust24THRUST_300001_SM_1000_NS8cuda_cub20__uninitialized_fill7functorINS7_10device_ptrIfEEfEEEEvT0_T1_:
.text._ZN3cub18CUB_300001_SM_10006detail8for_each13static_kernelINS2_12policy_hub_t12policy_500_tEmN6thrust24THRUST_300001_SM_1000_NS8cuda_cub20__uninitialized_fill7functorINS7_10device_ptrIfEEfEEEEvT0_T1_:
[----:B------:R-:W-:Y:S08]  /*0000*/  LDC R1, c[0x0][0x37c] ;  /* 0x0000df00ff017b82 */ /* 0x000ff00000000800 */
[----:B------:R-:W0:Y:S01]  /*0010*/  S2UR UR4, SR_CTAID.X ;  /* 0x00000000000479c3 */ /* 0x000e220000002500 */
[----:B------:R-:W1:Y:S01]  /*0020*/  LDCU.64 UR6, c[0x0][0x380] ;  /* 0x00007000ff0677ac */ /* 0x000e620008000a00 */
[----:B------:R-:W2:Y:S01]  /*0030*/  LDCU.64 UR8, c[0x0][0x358] ;  /* 0x00006b00ff0877ac */ /* 0x000ea20008000a00 */
[----:B0-----:R-:W-:-:S04]  /*0040*/  UIMAD.WIDE.U32 UR4, UR4, 0x200, URZ ;  /* 0x00000200040478a5 */ /* 0x001fc8000f8e00ff */
[----:B-1----:R-:W-:-:S04]  /*0050*/  UIADD3 UR6, UP0, UPT, -UR4, UR6, URZ ;  /* 0x0000000604067290 */ /* 0x002fc8000ff1e1ff */
[----:B------:R-:W-:Y:S02]  /*0060*/  UIADD3.X UR7, UPT, UPT, ~UR5, UR7, URZ, UP0, !UPT ;  /* 0x0000000705077290 */ /* 0x000fe400087fe5ff */
[----:B------:R-:W-:-:S04]  /*0070*/  UISETP.GE.U32.AND UP0, UPT, UR6, 0x200, UPT ;  /* 0x000002000600788c */ /* 0x000fc8000bf06070 */
[----:B------:R-:W-:-:S09]  /*0080*/  UISETP.GE.U32.AND.EX UP0, UPT, UR7, URZ, UPT, UP0 ;  /* 0x000000ff0700728c */ /* 0x000fd2000bf06100 */
[----:B--2---:R-:W-:Y:S05]  /*0090*/  BRA.U !UP0, `(.L_x_78) ;  /* 0x0000000108287547 */ /* 0x004fea000b800000 */
[----:B------:R-:W0:Y:S01]  /*00a0*/  S2R R0, SR_TID.X ;  /* 0x0000000000007919 */ /* 0x000e220000002100 */
[----:B------:R-:W1:Y:S01]  /*00b0*/  LDCU.64 UR6, c[0x0][0x388] ;  /* 0x00007100ff0677ac */ /* 0x000e620008000a00 */
[----:B------:R-:W2:Y:S01]  /*00c0*/  LDC R5, c[0x0][0x390] ;  /* 0x0000e400ff057b82 */ /* 0x000ea20000000800 */
[----:B0-----:R-:W-:-:S05]  /*00d0*/  IADD3 R0, P0, PT, R0, UR4, RZ ;  /* 0x0000000400007c10 */ /* 0x001fca000ff1e0ff */
[----:B------:R-:W-:Y:S01]  /*00e0*/  IMAD.X R3, RZ, RZ, UR5, P0 ;  /* 0x00000005ff037e24 */ /* 0x000fe200080e06ff */
[----:B-1----:R-:W-:-:S04]  /*00f0*/  LEA R2, P0, R0, UR6, 0x2 ;  /* 0x0000000600027c11 */ /* 0x002fc8000f8010ff */
[----:B------:R-:W-:-:S05]  /*0100*/  LEA.HI.X R3, R0, UR7, R3, 0x2, P0 ;  /* 0x0000000700037c11 */ /* 0x000fca00080f1403 */
[----:B--2---:R-:W-:Y:S04]  /*0110*/  STG.E desc[UR8][R2.64], R5 ;  /* 0x0000000502007986 */ /* 0x004fe8000c101908 */
[----:B------:R-:W-:Y:S01]  /*0120*/  STG.E desc[UR8][R2.64+0x400], R5 ;  /* 0x0004000502007986 */ /* 0x000fe2000c101908 */
[----:B------:R-:W-:Y:S05]  /*0130*/  EXIT ;  /* 0x000000000000794d */ /* 0x000fea0003800000 */
.L_x_78:
[----:B------:R-:W0:Y:S01]  /*0140*/  S2R R0, SR_TID.X ;  /* 0x0000000000007919 */ /* 0x000e220000002100 */
[----:B------:R-:W-:Y:S01]  /*0150*/  IMAD.U32 R2, RZ, RZ, UR7 ;  /* 0x00000007ff027e24 */ /* 0x000fe2000f8e00ff */
[----:B------:R-:W1:Y:S01]  /*0160*/  LDCU.64 UR10, c[0x0][0x388] ;  /* 0x00007100ff0a77ac */ /* 0x000e620008000a00 */
[----:B------:R-:W-:Y:S01]  /*0170*/  IMAD.U32 R4, RZ, RZ, UR7 ;  /* 0x00000007ff047e24 */ /* 0x000fe2000f8e00ff */
[----:B0-----:R-:W-:-:S04]  /*0180*/  ISETP.LT.U32.AND P0, PT, R0, UR6, PT ;  /* 0x0000000600007c0c */ /* 0x001fc8000bf01070 */
[----:B------:R-:W-:Y:S01]  /*0190*/  ISETP.GT.U32.AND.EX P0, PT, R2, RZ, PT, P0 ;  /* 0x000000ff0200720c */ /* 0x000fe20003f04100 */
[C---:B------:R-:W-:Y:S01]  /*01a0*/  VIADD R2, R0.reuse, 0x100 ;  /* 0x0000010000027836 */ /* 0x040fe20000000000 */
[----:B------:R-:W-:-:S04]  /*01b0*/  IADD3 R0, P2, PT, R0, UR4, RZ ;  /* 0x0000000400007c10 */ /* 0x000fc8000ff5e0ff */
[----:B------:R-:W-:Y:S01]  /*01c0*/  ISETP.LT.U32.AND P1, PT, R2, UR6, PT ;  /* 0x0000000602007c0c */ /* 0x000fe2000bf21070 */
[----:B------:R-:W-:Y:S01]  /*01d0*/  IMAD.X R3, RZ, RZ, UR5, P2 ;  /* 0x00000005ff037e24 */ /* 0x000fe200090e06ff */
[----:B-1----:R-:W-:Y:S02]  /*01e0*/  LEA R2, P2, R0, UR10, 0x2 ;  /* 0x0000000a00027c11 */ /* 0x002fe4000f8410ff */
[----:B------:R-:W-:Y:S02]  /*01f0*/  ISETP.GT.U32.AND.EX P1, PT, R4, RZ, PT, P1 ;  /* 0x000000ff0400720c */ /* 0x000fe40003f24110 */
[----:B------:R-:W-:Y:S01]  /*0200*/  LEA.HI.X R3, R0, UR11, R3, 0x2, P2 ;  /* 0x0000000b00037c11 */ /* 0x000fe200090f1403 */
[----:B------:R-:W0:Y:S04]  /*0210*/  @P0 LDC R5, c[0x0][0x390] ;  /* 0x0000e400ff050b82 */ /* 0x000e280000000800 */
[----:B0-----:R0:W-:Y:S06]  /*0220*/  @P0 STG.E desc[UR8][R2.64], R5 ;  /* 0x0000000502000986 */ /* 0x0011ec000c101908 */
[----:B------:R-:W-:Y:S05]  /*0230*/  @!P1 EXIT ;  /* 0x000000000000994d */ /* 0x000fea0003800000 */
[----:B0-----:R-:W0:Y:S02]  /*0240*/  LDC R5, c[0x0][0x390] ;  /* 0x0000e400ff057b82 */ /* 0x001e240000000800 */
[----:B0-----:R-:W-:Y:S01]  /*0250*/  STG.E desc[UR8][R2.64+0x400], R5 ;  /* 0x0004000502007986 */ /* 0x001fe2000c101908 */
[----:B------:R-:W-:Y:S05]  /*0260*/  EXIT ;  /* 0x000000000000794d */ /* 0x000fea0003800000 */
.L_x_79:
        /* <DEDUP_REMOVED lines=9> */
.L_x_88:


//--------------------- .text._ZN3cub18CUB_300001_SM_10006detail11EmptyKernelIvEEvv --------------------------
	.section	.text._ZN3cub18CUB_300001_SM_10006detail11EmptyKernelIvEEvv,"ax",@progbits
	.align	128
        .global         _ZN3cub18CUB_300001_SM_10006detail11EmptyKernelIvEEvv
        .type           _ZN3cub18CUB_300001_SM_10006detail11EmptyKernelIvEEvv,@function
        .size           _ZN3cub18CUB_300001_SM_10006detail11EmptyKernelIvEEvv,(.L_x_89 - _ZN3cub18CUB_300001_SM_10006detail11EmptyKernelIvEEvv)
        .other          _ZN3cub18CUB_300001_SM_10006detail11EmptyKernelIvEEvv,@"STO_CUDA_ENTRY STV_DEFAULT"
_ZN3cub18CUB_300001_SM_10006detail11EmptyKernelIvEEvv:
.text._ZN3cub18CUB_300001_SM_10006detail11EmptyKernelIvEEvv:
[----:B------:R-:W-:Y:S01]  /*0000*/  LDC R1, c[0x0][0x37c] ;  /* 0x0000df00ff017b82 */ /* 0x000fe20000000800 */
[----:B------:R-:W-:Y:S05]  /*0010*/  EXIT ;  /* 0x000000000000794d */ /* 0x000fea0003800000 */
.L_x_80:
        /* <DEDUP_REMOVED lines=14> */
.L_x_89:


//--------------------- .text._Z12TensorCoreMMP6__halfS0_Pfiii --------------------------
	.section	.text._Z12TensorCoreMMP6__halfS0_Pfiii,"ax",@progbits
	.align	128
        .global         _Z12TensorCoreMMP6__halfS0_Pfiii
        .type           _Z12TensorCoreMMP6__halfS0_Pfiii,@function
        .size           _Z12TensorCoreMMP6__halfS0_Pfiii,(.L_x_90 - _Z12TensorCoreMMP6__halfS0_Pfiii)
        .other          _Z12TensorCoreMMP6__halfS0_Pfiii,@"STO_CUDA_ENTRY STV_DEFAULT"
_Z12TensorCoreMMP6__halfS0_Pfiii:
.text._Z12TensorCoreMMP6__halfS0_Pfiii:
[----:B------:R-:W-:Y:S01]  /*0000*/  LDC R1, c[0x0][0x37c] ;  /* 0x0000df00ff017b82 */ /* 0x000fe20000000800 */
[----:B------:R-:W0:Y:S01]  /*0010*/  S2R R2, SR_CTAID.X ;  /* 0x0000000000027919 */ /* 0x000e220000002500 */
[----:B------:R-:W0:Y:S06]  /*0020*/  LDCU UR4, c[0x0][0x360] ;  /* 0x00006c00ff0477ac */ /* 0x000e2c0008000800 */
[----:B------:R-:W1:Y:S01]  /*0030*/  LDC.64 R4, c[0x0][0x398] ;  /* 0x0000e600ff047b82 */ /* 0x000e620000000a00 */
[----:B------:R-:W0:Y:S01]  /*0040*/  S2R R3, SR_TID.X ;  /* 0x0000000000037919 */ /* 0x000e220000002100 */
[----:B------:R-:W2:Y:S01]  /*0050*/  LDCU UR5, c[0x0][0x364] ;  /* 0x00006c80ff0577ac */ /* 0x000ea20008000800 */
[----:B------:R-:W2:Y:S01]  /*0060*/  S2R R0, SR_CTAID.Y ;  /* 0x0000000000007919 */ /* 0x000ea20000002600 */
[----:B------:R-:W2:Y:S01]  /*0070*/  S2R R7, SR_TID.Y ;  /* 0x0000000000077919 */ /* 0x000ea20000002200 */
[----:B0-----:R-:W-:-:S05]  /*0080*/  IMAD R2, R2, UR4, R3 ;  /* 0x0000000402027c24 */ /* 0x001fca000f8e0203 */
[----:B------:R-:W-:Y:S01]  /*0090*/  SHF.R.U32.HI R3, RZ, 0x1, R2 ;  /* 0x00000001ff037819 */ /* 0x000fe20000011602 */
[----:B--2---:R-:W-:-:S03]  /*00a0*/  IMAD R0, R0, UR5, R7 ;  /* 0x0000000500007c24 */ /* 0x004fc6000f8e0207 */
[----:B------:R-:W-:Y:S01]  /*00b0*/  LOP3.LUT R3, R3, 0x7ffffff0, RZ, 0xc0, !PT ;  /* 0x7ffffff003037812 */ /* 0x000fe200078ec0ff */
[----:B------:R-:W-:-:S05]  /*00c0*/  IMAD.SHL.U32 R2, R0, 0x10, RZ ;  /* 0x0000001000027824 */ /* 0x000fca00078e00ff */
[----:B-1----:R-:W-:-:S04]  /*00d0*/  ISETP.GE.U32.AND P0, PT, R2, R5, PT ;  /* 0x000000050200720c */ /* 0x002fc80003f06070 */
[----:B------:R-:W-:-:S13]  /*00e0*/  ISETP.GE.U32.OR P0, PT, R3, R4, P0 ;  /* 0x000000040300720c */ /* 0x000fda0000706470 */
[----:B------:R-:W-:Y:S05]  /*00f0*/  @P0 EXIT ;  /* 0x000000000000094d */ /* 0x000fea0003800000 */
[----:B------:R-:W0:Y:S01]  /*0100*/  LDC R4, c[0x0][0x3a0] ;  /* 0x0000e800ff047b82 */ /* 0x000e220000000800 */
[----:B------:R-:W1:Y:S01]  /*0110*/  LDCU.64 UR6, c[0x0][0x358] ;  /* 0x00006b00ff0677ac */ /* 0x000e620008000a00 */
[----:B------:R-:W-:Y:S02]  /*0120*/  CS2R R14, SRZ ;  /* 0x00000000000e7805 */ /* 0x000fe4000001ff00 */
[----:B------:R-:W-:Y:S02]  /*0130*/  CS2R R12, SRZ ;  /* 0x00000000000c7805 */ /* 0x000fe4000001ff00 */
[----:B------:R-:W-:Y:S02]  /*0140*/  CS2R R10, SRZ ;  /* 0x00000000000a7805 */ /* 0x000fe4000001ff00 */
[----:B------:R-:W-:Y:S02]  /*0150*/  CS2R R8, SRZ ;  /* 0x0000000000087805 */ /* 0x000fe4000001ff00 */
[----:B0-----:R-:W-:-:S13]  /*0160*/  ISETP.NE.AND P0, PT, R4, RZ, PT ;  /* 0x000000ff0400720c */ /* 0x001fda0003f05270 */
[----:B-1----:R-:W-:Y:S05]  /*0170*/  @!P0 BRA `(.L_x_81) ;  /* 0x0000000800b08947 */ /* 0x002fea0003800000 */
[C---:B------:R-:W-:Y:S01]  /*0180*/  ISETP.GE.U32.AND P0, PT, R4.reuse, 0x31, PT ;  /* 0x000000310400780c */ /* 0x040fe20003f06070 */
[----:B------:R-:W-:Y:S01]  /*0190*/  VIADD R7, R4, 0xffffffff ;  /* 0xffffffff04077836 */ /* 0x000fe20000000000 */
[----:B------:R-:W-:Y:S01]  /*01a0*/  UMOV UR4, URZ ;  /* 0x000000ff00047c82 */ /* 0x000fe20008000000 */
[----:B------:R-:W-:Y:S02]  /*01b0*/  IMAD R6, R3, R4, RZ ;  /* 0x0000000403067224 */ /* 0x000fe400078e02ff */
[----:B------:R-:W-:Y:S01]  /*01c0*/  IMAD.MOV.U32 R15, RZ, RZ, RZ ;  /* 0x000000ffff0f7224 */ /* 0x000fe200078e00ff */
[----:B------:R-:W-:-:S07]  /*01d0*/  LEA.HI R7, R7, 0x1, RZ, 0x1c ;  /* 0x0000000107077811 */ /* 0x000fce00078fe0ff */
[----:B------:R-:W-:Y:S05]  /*01e0*/  @!P0 BRA `(.L_x_82) ;  /* 0x0000000400b88947 */ /* 0x000fea0003800000 */
[----:B------:R-:W0:Y:S01]  /*01f0*/  S2R R9, SR_LANEID ;  /* 0x0000000000097919 */ /* 0x000e220000000000 */
[----:B------:R-:W1:Y:S01]  /*0200*/  LDCU.64 UR4, c[0x0][0x380] ;  /* 0x00007000ff0477ac */ /* 0x000e620008000a00 */
[----:B------:R-:W2:Y:S01]  /*0210*/  LDC.64 R30, c[0x0][0x388] ;  /* 0x0000e200ff1e7b82 */ /* 0x000ea20000000a00 */
[----:B------:R-:W-:Y:S01]  /*0220*/  SHF.R.U32.HI R24, RZ, 0x1, R5 ;  /* 0x00000001ff187819 */ /* 0x000fe20000011605 */
[----:B------:R-:W-:Y:S01]  /*0230*/  IMAD.MOV.U32 R29, RZ, RZ, RZ ;  /* 0x000000ffff1d7224 */ /* 0x000fe200078e00ff */
[----:B------:R-:W-:Y:S02]  /*0240*/  SHF.R.U32.HI R8, RZ, 0x1, R4 ;  /* 0x00000001ff087819 */ /* 0x000fe40000011604 */
[----:B------:R-:W-:Y:S02]  /*0250*/  CS2R R14, SRZ ;  /* 0x00000000000e7805 */ /* 0x000fe4000001ff00 */
[----:B------:R-:W-:Y:S02]  /*0260*/  CS2R R12, SRZ ;  /* 0x00000000000c7805 */ /* 0x000fe4000001ff00 */
[----:B------:R-:W-:-:S02]  /*0270*/  CS2R R10, SRZ ;  /* 0x00000000000a7805 */ /* 0x000fc4000001ff00 */
[----:B-1----:R-:W-:Y:S01]  /*0280*/  LEA R16, P0, R6, UR4, 0x1 ;  /* 0x0000000406107c11 */ /* 0x002fe2000f8008ff */
[----:B------:R-:W-:-:S03]  /*0290*/  UMOV UR4, URZ ;  /* 0x000000ff00047c82 */ /* 0x000fc60008000000 */
[----:B------:R-:W-:Y:S01]  /*02a0*/  LEA.HI.X R6, R6, UR5, RZ, 0x1, P0 ;  /* 0x0000000506067c11 */ /* 0x000fe200080f0cff */
[----:B--2---:R-:W-:Y:S01]  /*02b0*/  IMAD.WIDE.U32 R30, R0, 0x20, R30 ;  /* 0x00000020001e7825 */ /* 0x004fe200078e001e */
[----:B0-----:R-:W-:Y:S02]  /*02c0*/  LOP3.LUT R28, R9, 0x3, RZ, 0xc0, !PT ;  /* 0x00000003091c7812 */ /* 0x001fe400078ec0ff */
[----:B------:R-:W-:-:S05]  /*02d0*/  SHF.R.U32.HI R9, RZ, 0x2, R9 ;  /* 0x00000002ff097819 */ /* 0x000fca0000011609 */
[----:B------:R-:W-:-:S04]  /*02e0*/  IMAD.WIDE.U32 R24, R9, R24, R28 ;  /* 0x0000001809187225 */ /* 0x000fc800078e001c */
[----:B------:R-:W-:Y:S01]  /*02f0*/  IMAD.WIDE.U32 R28, R9, R8, R28 ;  /* 0x00000008091c7225 */ /* 0x000fe200078e001c */
[C---:B------:R-:W-:Y:S02]  /*0300*/  SHF.L.U64.HI R20, R24.reuse, 0x2, R25 ;  /* 0x0000000218147819 */ /* 0x040fe40000010219 */
[----:B------:R-:W-:Y:S02]  /*0310*/  CS2R R8, SRZ ;  /* 0x0000000000087805 */ /* 0x000fe4000001ff00 */
[----:B------:R-:W-:Y:S01]  /*0320*/  LOP3.LUT R25, R7, 0x1ffffffc, RZ, 0xc0, !PT ;  /* 0x1ffffffc07197812 */ /* 0x000fe200078ec0ff */
[----:B------:R-:W-:Y:S01]  /*0330*/  IMAD.SHL.U32 R24, R24, 0x4, RZ ;  /* 0x0000000418187824 */ /* 0x000fe200078e00ff */
[----:B------:R-:W-:Y:S02]  /*0340*/  IADD3 R7, P0, PT, R16, 0x40, RZ ;  /* 0x0000004010077810 */ /* 0x000fe40007f1e0ff */
[----:B------:R-:W-:Y:S01]  /*0350*/  SHF.L.U64.HI R21, R28, 0x2, R29 ;  /* 0x000000021c157819 */ /* 0x000fe2000001021d */
[----:B------:R-:W-:-:S02]  /*0360*/  IMAD.MOV R25, RZ, RZ, -R25 ;  /* 0x000000ffff197224 */ /* 0x000fc400078e0a19 */
[----:B------:R-:W-:-:S08]  /*0370*/  IMAD.X R6, RZ, RZ, R6, P0 ;  /* 0x000000ffff067224 */ /* 0x000fd000000e0606 */
.L_x_83:
[----:B------:R-:W-:-:S05]  /*0380*/  IADD3 R34, P0, PT, R30, R24, RZ ;  /* 0x000000181e227210 */ /* 0x000fca0007f1e0ff */
[----:B------:R-:W-:Y:S02]  /*0390*/  IMAD.X R35, R31, 0x1, R20, P0 ;  /* 0x000000011f237824 */ /* 0x000fe400000e0614 */
[----:B------:R-:W-:-:S03]  /*03a0*/  IMAD.WIDE.U32 R36, R5, 0x10, R34 ;  /* 0x0000001005247825 */ /* 0x000fc600078e0022 */
[----:B------:R-:W2:Y:S04]  /*03b0*/  LDG.E R26, desc[UR6][R34.64] ;  /* 0x00000006221a7981 */ /* 0x000ea8000c1e1900 */
[----:B------:R-:W3:Y:S01]  /*03c0*/  LDG.E R27, desc[UR6][R36.64] ;  /* 0x00000006241b7981 */ /* 0x000ee2000c1e1900 */
[----:B------:R-:W-:-:S03]  /*03d0*/  LEA R32, P0, R28, R7, 0x2 ;  /* 0x000000071c207211 */ /* 0x000fc600078010ff */
[----:B------:R0:W4:Y:S02]  /*03e0*/  LDG.E R22, desc[UR6][R34.64+0x10] ;  /* 0x0000100622167981 */ /* 0x000124000c1e1900 */
[----:B------:R-:W-:Y:S02]  /*03f0*/  IMAD.X R33, R6, 0x1, R21, P0 ;  /* 0x0000000106217824 */ /* 0x000fe400000e0615 */
[----:B------:R-:W5:Y:S04]  /*0400*/  LDG.E R23, desc[UR6][R36.64+0x10] ;  /* 0x0000100624177981 */ /* 0x000f68000c1e1900 */
[----:B------:R-:W5:Y:S01]  /*0410*/  LDG.E R16, desc[UR6][R32.64+-0x40] ;  /* 0xffffc00620107981 */ /* 0x000f62000c1e1900 */
[----:B0-----:R-:W-:-:S03]  /*0420*/  IMAD.WIDE.U32 R34, R4, 0x10, R32 ;  /* 0x0000001004227825 */ /* 0x001fc600078e0020 */
[----:B------:R-:W5:Y:S04]  /*0430*/  LDG.E R18, desc[UR6][R32.64+-0x30] ;  /* 0xffffd00620127981 */ /* 0x000f68000c1e1900 */
[----:B------:R-:W5:Y:S04]  /*0440*/  LDG.E R17, desc[UR6][R34.64+-0x40] ;  /* 0xffffc00622117981 */ /* 0x000f68000c1e1900 */
[----:B------:R-:W5:Y:S04]  /*0450*/  LDG.E R19, desc[UR6][R34.64+-0x30] ;  /* 0xffffd00622137981 */ /* 0x000f68000c1e1900 */
[----:B--2---:R-:W-:Y:S04]  /*0460*/  MOVM.16.MT88 R26, R26 ;  /* 0x000000001a1a723a */ /* 0x004fe80000000000 */
[----:B---3--:R-:W0:Y:S04]  /*0470*/  MOVM.16.MT88 R27, R27 ;  /* 0x000000001b1b723a */ /* 0x008e280000000000 */
[----:B----4-:R-:W-:Y:S04]  /*0480*/  MOVM.16.MT88 R22, R22 ;  /* 0x000000001616723a */ /* 0x010fe80000000000 */
[----:B-----5:R-:W1:Y:S01]  /*0490*/  MOVM.16.MT88 R23, R23 ;  /* 0x000000001717723a */ /* 0x020e620000000000 */
[----:B0-----:R-:W-:Y:S01]  /*04a0*/  HMMA.16816.F32 R8, R16, R26, R8 ;  /* 0x0000001a1008723c */ /* 0x001fe20000001808 */
[----:B------:R-:W-:-:S03]  /*04b0*/  IMAD.WIDE.U32 R26, R5, 0x20, R30 ;  /* 0x00000020051a7825 */ /* 0x000fc600078e001e */
[----:B------:R-:W-:-:S04]  /*04c0*/  IADD3 R36, P0, PT, R26, R24, RZ ;  /* 0x000000181a247210 */ /* 0x000fc80007f1e0ff */
[----:B-1----:R-:W-:Y:S01]  /*04d0*/  HMMA.16816.F32 R12, R16, R22, R12 ;  /* 0x00000016100c723c */ /* 0x002fe2000000180c */
[----:B------:R-:W2:Y:S01]  /*04e0*/  LDG.E R18, desc[UR6][R32.64+-0x10] ;  /* 0xfffff00620127981 */ /* 0x000ea2000c1e1900 */
[----:B------:R-:W-:Y:S02]  /*04f0*/  IMAD.X R37, R27, 0x1, R20, P0 ;  /* 0x000000011b257824 */ /* 0x000fe400000e0614 */
[----:B------:R-:W-:-:S03]  /*0500*/  IMAD.WIDE.U32 R16, R5, 0x10, R36 ;  /* 0x0000001005107825 */ /* 0x000fc600078e0024 */
[----:B------:R-:W3:Y:S04]  /*0510*/  LDG.E R26, desc[UR6][R36.64] ;  /* 0x00000006241a7981 */ /* 0x000ee8000c1e1900 */
[----:B------:R-:W4:Y:S04]  /*0520*/  LDG.E R22, desc[UR6][R36.64+0x10] ;  /* 0x0000100624167981 */ /* 0x000f28000c1e1900 */
[----:B------:R-:W5:Y:S04]  /*0530*/  LDG.E R27, desc[UR6][R16.64] ;  /* 0x00000006101b7981 */ /* 0x000f68000c1e1900 */
[----:B------:R-:W2:Y:S01]  /*0540*/  LDG.E R23, desc[UR6][R16.64+0x10] ;  /* 0x0000100610177981 */ /* 0x000ea2000c1e1900 */
[----:B------:R-:W-:-:S05]  /*0550*/  LEA R34, P0, R28, R7, 0x2 ;  /* 0x000000071c227211 */ /* 0x000fca00078010ff */
[----:B------:R-:W-:Y:S02]  /*0560*/  IMAD.X R35, R6, 0x1, R21, P0 ;  /* 0x0000000106237824 */ /* 0x000fe400000e0615 */
[----:B------:R-:W-:Y:S01]  /*0570*/  IMAD.WIDE.U32 R34, R4, 0x10, R34 ;  /* 0x0000001004227825 */ /* 0x000fe200078e0022 */
[----:B------:R-:W2:Y:S04]  /*0580*/  LDG.E R16, desc[UR6][R32.64+-0x20] ;  /* 0xffffe00620107981 */ /* 0x000ea8000c1e1900 */
[----:B------:R-:W2:Y:S04]  /*0590*/  LDG.E R17, desc[UR6][R34.64+-0x20] ;  /* 0xffffe00622117981 */ /* 0x000ea8000c1e1900 */
[----:B------:R-:W2:Y:S04]  /*05a0*/  LDG.E R19, desc[UR6][R34.64+-0x10] ;  /* 0xfffff00622137981 */ /* 0x000ea8000c1e1900 */
[----:B---3--:R-:W-:Y:S04]  /*05b0*/  MOVM.16.MT88 R26, R26 ;  /* 0x000000001a1a723a */ /* 0x008fe80000000000 */
[----:B----4-:R-:W-:Y:S04]  /*05c0*/  MOVM.16.MT88 R22, R22 ;  /* 0x000000001616723a */ /* 0x010fe80000000000 */
[----:B-----5:R-:W0:Y:S04]  /*05d0*/  MOVM.16.MT88 R27, R27 ;  /* 0x000000001b1b723a */ /* 0x020e280000000000 */
[----:B--2---:R-:W1:Y:S01]  /*05e0*/  MOVM.16.MT88 R23, R23 ;  /* 0x000000001717723a */ /* 0x004e620000000000 */
[C---:B0-----:R-:W-:Y:S08]  /*05f0*/  HMMA.16816.F32 R8, R16.reuse, R26, R8 ;  /* 0x0000001a1008723c */ /* 0x041ff00000001808 */
[----:B-1----:R-:W-:Y:S01]  /*0600*/  HMMA.16816.F32 R12, R16, R22, R12 ;  /* 0x00000016100c723c */ /* 0x002fe2000000180c */
[----:B------:R-:W-:Y:S01]  /*0610*/  IMAD.WIDE.U32 R16, R5, 0x40, R30 ;  /* 0x0000004005107825 */ /* 0x000fe200078e001e */
[----:B------:R-:W2:Y:S02]  /*0620*/  LDG.E R18, desc[UR6][R32.64+0x10] ;  /* 0x0000100620127981 */ /* 0x000ea4000c1e1900 */
[----:B------:R-:W-:-:S02]  /*0630*/  IADD3 R16, P0, PT, R16, R24, RZ ;  /* 0x0000001810107210 */ /* 0x000fc40007f1e0ff */
[----:B------:R-:W2:Y:S03]  /*0640*/  LDG.E R19, desc[UR6][R34.64+0x10] ;  /* 0x0000100622137981 */ /* 0x000ea6000c1e1900 */
[----:B------:R-:W-:Y:S02]  /*0650*/  IMAD.X R17, R17, 0x1, R20, P0 ;  /* 0x0000000111117824 */ /* 0x000fe400000e0614 */
[----:B------:R-:W-:-:S03]  /*0660*/  IMAD.WIDE.U32 R36, R5, 0x10, R16 ;  /* 0x0000001005247825 */ /* 0x000fc600078e0010 */
[----:B------:R-:W3:Y:S04]  /*0670*/  LDG.E R26, desc[UR6][R16.64] ;  /* 0x00000006101a7981 */ /* 0x000ee8000c1e1900 */
[----:B------:R-:W4:Y:S04]  /*0680*/  LDG.E R22, desc[UR6][R16.64+0x10] ;  /* 0x0000100610167981 */ /* 0x000f28000c1e1900 */
[----:B------:R-:W5:Y:S04]  /*0690*/  LDG.E R27, desc[UR6][R36.64] ;  /* 0x00000006241b7981 */ /* 0x000f68000c1e1900 */
        /* <DEDUP_REMOVED lines=20> */
[----:B------:R-:W2:Y:S01]  /*07e0*/  LDG.E R17, desc[UR6][R34.64+0x20] ;  /* 0x0000200622117981 */ /* 0x000ea2000c1e1900 */
[----:B------:R-:W-:-:S05]  /*07f0*/  VIADD R25, R25, 0x4 ;  /* 0x0000000419197836 */ /* 0x000fca0000000000 */
[----:B------:R-:W-:Y:S02]  /*0800*/  ISETP.NE.AND P0, PT, R25, RZ, PT ;  /* 0x000000ff1900720c */ /* 0x000fe40003f05270 */
[----:B------:R-:W-:Y:S01]  /*0810*/  IADD3 R7, P1, PT, R7, 0x80, RZ ;  /* 0x0000008007077810 */ /* 0x000fe20007f3e0ff */
[----:B------:R-:W-:Y:S01]  /*0820*/  UIADD3 UR4, UPT, UPT, UR4, 0x40, URZ ;  /* 0x0000004004047890 */ /* 0x000fe2000fffe0ff */
[----:B------:R-:W-:-:S04]  /*0830*/  IMAD.WIDE.U32 R30, R5, 0x80, R30 ;  /* 0x00000080051e7825 */ /* 0x000fc800078e001e */
[----:B------:R-:W-:Y:S01]  /*0840*/  IMAD.X R6, RZ, RZ, R6, P1 ;  /* 0x000000ffff067224 */ /* 0x000fe200008e0606 */
[----:B---3--:R-:W-:Y:S04]  /*0850*/  MOVM.16.MT88 R26, R26 ;  /* 0x000000001a1a723a */ /* 0x008fe80000000000 */
[----:B----4-:R-:W-:Y:S04]  /*0860*/  MOVM.16.MT88 R22, R22 ;  /* 0x000000001616723a */ /* 0x010fe80000000000 */
[----:B-----5:R-:W0:Y:S04]  /*0870*/  MOVM.16.MT88 R27, R27 ;  /* 0x000000001b1b723a */ /* 0x020e280000000000 */
[----:B--2---:R-:W1:Y:S01]  /*0880*/  MOVM.16.MT88 R23, R23 ;  /* 0x000000001717723a */ /* 0x004e620000000000 */
[C---:B0-----:R-:W-:Y:S08]  /*0890*/  HMMA.16816.F32 R8, R16.reuse, R26, R8 ;  /* 0x0000001a1008723c */ /* 0x041ff00000001808 */
[----:B-1----:R-:W-:Y:S01]  /*08a0*/  HMMA.16816.F32 R12, R16, R22, R12 ;  /* 0x00000016100c723c */ /* 0x002fe2000000180c */
[----:B------:R-:W-:-:S04]  /*08b0*/  NOP ;  /* 0x0000000000007918 */ /* 0x000fc80000000000 */
[----:B------:R-:W-:-:S15]  /*08c0*/  @P0 BRA `(.L_x_83) ;  /* 0xfffffff800ac0947 */ /* 0x000fde000383ffff */
.L_x_82:
[----:B------:R-:W-:-:S05]  /*08d0*/  VIADD R6, R4, 0xffffffff ;  /* 0xffffffff04067836 */ /* 0x000fca0000000000 */
[----:B------:R-:W-:-:S04]  /*08e0*/  LEA.HI R6, R6, 0x1, RZ, 0x1c ;  /* 0x0000000106067811 */ /* 0x000fc800078fe0ff */
[----:B------:R-:W-:-:S04]  /*08f0*/  LOP3.LUT R20, R6, 0x3, RZ, 0xc0, !PT ;  /* 0x0000000306147812 */ /* 0x000fc800078ec0ff */
[----:B------:R-:W-:-:S13]  /*0900*/  ISETP.NE.AND P0, PT, R20, RZ, PT ;  /* 0x000000ff1400720c */ /* 0x000fda0003f05270 */
[----:B------:R-:W-:Y:S05]  /*0910*/  @!P0 BRA `(.L_x_81) ;  /* 0x0000000000c88947 */ /* 0x000fea0003800000 */
[----:B------:R-:W0:Y:S01]  /*0920*/  S2R R16, SR_LANEID ;  /* 0x0000000000107919 */ /* 0x000e220000000000 */
[----:B------:R-:W1:Y:S01]  /*0930*/  LDCU.128 UR8, c[0x0][0x380] ;  /* 0x00007000ff0877ac */ /* 0x000e620008000c00 */
[----:B------:R-:W-:Y:S01]  /*0940*/  IMAD.WIDE.U32 R6, R5, UR4, RZ ;  /* 0x0000000405067c25 */ /* 0x000fe2000f8e00ff */
[----:B------:R-:W-:Y:S02]  /*0950*/  SHF.R.U32.HI R24, RZ, 0x1, R4 ;  /* 0x00000001ff187819 */ /* 0x000fe40000011604 */
[----:B------:R-:W-:Y:S01]  /*0960*/  SHF.R.U32.HI R18, RZ, 0x1, R5 ;  /* 0x00000001ff127819 */ /* 0x000fe20000011605 */
[----:B------:R-:W-:Y:S01]  /*0970*/  IMAD R17, R3, R4, RZ ;  /* 0x0000000403117224 */ /* 0x000fe200078e02ff */
[C---:B------:R-:W-:Y:S01]  /*0980*/  SHF.L.U64.HI R7, R6.reuse, 0x1, R7 ;  /* 0x0000000106077819 */ /* 0x040fe20000010207 */
[----:B------:R-:W-:Y:S02]  /*0990*/  IMAD.SHL.U32 R6, R6, 0x2, RZ ;  /* 0x0000000206067824 */ /* 0x000fe400078e00ff */
[----:B------:R-:W-:-:S02]  /*09a0*/  IMAD.MOV.U32 R23, RZ, RZ, RZ ;  /* 0x000000ffff177224 */ /* 0x000fc400078e00ff */
[----:B------:R-:W-:Y:S01]  /*09b0*/  IMAD.WIDE.U32 R6, R0, 0x20, R6 ;  /* 0x0000002000067825 */ /* 0x000fe200078e0006 */
[----:B------:R-:W-:-:S03]  /*09c0*/  IADD3 R0, P1, PT, R17, UR4, RZ ;  /* 0x0000000411007c10 */ /* 0x000fc6000ff3e0ff */
[----:B------:R-:W-:Y:S02]  /*09d0*/  IMAD.MOV R20, RZ, RZ, -R20 ;  /* 0x000000ffff147224 */ /* 0x000fe400078e0a14 */
[----:B------:R-:W-:Y:S01]  /*09e0*/  IMAD.X R17, RZ, RZ, RZ, P1 ;  /* 0x000000ffff117224 */ /* 0x000fe200008e06ff */
[----:B-1----:R-:W-:Y:S02]  /*09f0*/  LEA R35, P0, R0, UR8, 0x1 ;  /* 0x0000000800237c11 */ /* 0x002fe4000f8008ff */
[----:B------:R-:W-:Y:S02]  /*0a00*/  IADD3 R6, P1, PT, R6, UR10, RZ ;  /* 0x0000000a06067c10 */ /* 0x000fe4000ff3e0ff */
[----:B------:R-:W-:Y:S02]  /*0a10*/  LEA.HI.X R0, R0, UR9, R17, 0x1, P0 ;  /* 0x0000000900007c11 */ /* 0x000fe400080f0c11 */
[----:B------:R-:W-:Y:S02]  /*0a20*/  IADD3.X R7, PT, PT, R7, UR11, RZ, P1, !PT ;  /* 0x0000000b07077c10 */ /* 0x000fe40008ffe4ff */
[----:B0-----:R-:W-:-:S02]  /*0a30*/  LOP3.LUT R22, R16, 0x3, RZ, 0xc0, !PT ;  /* 0x0000000310167812 */ /* 0x001fc400078ec0ff */
[----:B------:R-:W-:-:S05]  /*0a40*/  SHF.R.U32.HI R19, RZ, 0x2, R16 ;  /* 0x00000002ff137819 */ /* 0x000fca0000011610 */
[----:B------:R-:W-:-:S04]  /*0a50*/  IMAD.WIDE.U32 R24, R19, R24, R22 ;  /* 0x0000001813187225 */ /* 0x000fc800078e0016 */
[----:B------:R-:W-:Y:S01]  /*0a60*/  IMAD.WIDE.U32 R22, R19, R18, R22 ;  /* 0x0000001213167225 */ /* 0x000fe200078e0016 */
[----:B------:R-:W-:-:S04]  /*0a70*/  SHF.L.U64.HI R21, R24, 0x2, R25 ;  /* 0x0000000218157819 */ /* 0x000fc80000010219 */
[----:B------:R-:W-:-:S07]  /*0a80*/  SHF.L.U64.HI R34, R22, 0x2, R23 ;  /* 0x0000000216227819 */ /* 0x000fce0000010217 */
.L_x_84:
[----:B------:R-:W-:-:S05]  /*0a90*/  LEA R30, P0, R22, R6, 0x2 ;  /* 0x00000006161e7211 */ /* 0x000fca00078010ff */
[----:B------:R-:W-:Y:S02]  /*0aa0*/  IMAD.X R31, R7, 0x1, R34, P0 ;  /* 0x00000001071f7824 */ /* 0x000fe400000e0622 */
[----:B------:R-:W-:-:S03]  /*0ab0*/  IMAD.WIDE.U32 R36, R5, 0x10, R30 ;  /* 0x0000001005247825 */ /* 0x000fc600078e001e */
[----:B------:R-:W2:Y:S04]  /*0ac0*/  LDG.E R26, desc[UR6][R30.64] ;  /* 0x000000061e1a7981 */ /* 0x000ea8000c1e1900 */
[----:B------:R0:W3:Y:S04]  /*0ad0*/  LDG.E R28, desc[UR6][R30.64+0x10] ;  /* 0x000010061e1c7981 */ /* 0x0000e8000c1e1900 */
[----:B------:R-:W4:Y:S04]  /*0ae0*/  LDG.E R27, desc[UR6][R36.64] ;  /* 0x00000006241b7981 */ /* 0x000f28000c1e1900 */
[----:B------:R-:W5:Y:S01]  /*0af0*/  LDG.E R29, desc[UR6][R36.64+0x10] ;  /* 0x00001006241d7981 */ /* 0x000f62000c1e1900 */
[----:B------:R-:W-:-:S05]  /*0b00*/  LEA R32, P0, R24, R35, 0x2 ;  /* 0x0000002318207211 */ /* 0x000fca00078010ff */
[----:B------:R-:W-:Y:S02]  /*0b10*/  IMAD.X R33, R0, 0x1, R21, P0 ;  /* 0x0000000100217824 */ /* 0x000fe400000e0615 */
[----:B0-----:R-:W-:-:S03]  /*0b20*/  IMAD.WIDE.U32 R30, R4, 0x10, R32 ;  /* 0x00000010041e7825 */ /* 0x001fc600078e0020 */
[----:B------:R-:W5:Y:S04]  /*0b30*/  LDG.E R16, desc[UR6][R32.64] ;  /* 0x0000000620107981 */ /* 0x000f68000c1e1900 */
[----:B------:R-:W5:Y:S04]  /*0b40*/  LDG.E R18, desc[UR6][R32.64+0x10] ;  /* 0x0000100620127981 */ /* 0x000f68000c1e1900 */
[----:B------:R-:W5:Y:S04]  /*0b50*/  LDG.E R17, desc[UR6][R30.64] ;  /* 0x000000061e117981 */ /* 0x000f68000c1e1900 */
[----:B------:R-:W5:Y:S01]  /*0b60*/  LDG.E R19, desc[UR6][R30.64+0x10] ;  /* 0x000010061e137981 */ /* 0x000f62000c1e1900 */
[----:B------:R-:W-:Y:S01]  /*0b70*/  VIADD R20, R20, 0x1 ;  /* 0x0000000114147836 */ /* 0x000fe20000000000 */
[----:B------:R-:W-:Y:S01]  /*0b80*/  IADD3 R35, P1, PT, R35, 0x20, RZ ;  /* 0x0000002023237810 */ /* 0x000fe20007f3e0ff */
[----:B------:R-:W-:-:S03]  /*0b90*/  IMAD.WIDE.U32 R6, R5, 0x20, R6 ;  /* 0x0000002005067825 */ /* 0x000fc600078e0006 */
[----:B------:R-:W-:Y:S01]  /*0ba0*/  ISETP.NE.AND P0, PT, R20, RZ, PT ;  /* 0x000000ff1400720c */ /* 0x000fe20003f05270 */
[----:B------:R-:W-:Y:S01]  /*0bb0*/  IMAD.X R0, RZ, RZ, R0, P1 ;  /* 0x000000ffff007224 */ /* 0x000fe200008e0600 */
[----:B--2---:R-:W-:Y:S04]  /*0bc0*/  MOVM.16.MT88 R26, R26 ;  /* 0x000000001a1a723a */ /* 0x004fe80000000000 */
[----:B---3--:R-:W-:Y:S04]  /*0bd0*/  MOVM.16.MT88 R28, R28 ;  /* 0x000000001c1c723a */ /* 0x008fe80000000000 */
[----:B----4-:R-:W0:Y:S04]  /*0be0*/  MOVM.16.MT88 R27, R27 ;  /* 0x000000001b1b723a */ /* 0x010e280000000000 */
[----:B-----5:R-:W1:Y:S01]  /*0bf0*/  MOVM.16.MT88 R29, R29 ;  /* 0x000000001d1d723a */ /* 0x020e620000000000 */
[C---:B0-----:R-:W-:Y:S08]  /*0c00*/  HMMA.16816.F32 R8, R16.reuse, R26, R8 ;  /* 0x0000001a1008723c */ /* 0x041ff00000001808 */
[----:B-1----:R-:W-:Y:S01]  /*0c10*/  HMMA.16816.F32 R12, R16, R28, R12 ;  /* 0x0000001c100c723c */ /* 0x002fe2000000180c */
[----:B------:R-:W-:-:S04]  /*0c20*/  NOP ;  /* 0x0000000000007918 */ /* 0x000fc80000000000 */
[----:B------:R-:W-:-:S15]  /*0c30*/  @P0 BRA `(.L_x_84) ;  /* 0xfffffffc00940947 */ /* 0x000fde000383ffff */
.L_x_81:
[----:B------:R-:W0:Y:S01]  /*0c40*/  S2R R0, SR_LANEID ;  /* 0x0000000000007919 */ /* 0x000e220000000000 */
[----:B------:R-:W1:Y:S01]  /*0c50*/  LDCU.64 UR4, c[0x0][0x390] ;  /* 0x00007200ff0477ac */ /* 0x000e620008000a00 */
[----:B------:R-:W-:Y:S01]  /*0c60*/  IMAD R3, R3, R5, RZ ;  /* 0x0000000503037224 */ /* 0x000fe200078e02ff */
[----:B------:R-:W-:Y:S01]  /*0c70*/  SHF.R.U32.HI R19, RZ, 0x1, R5 ;  /* 0x00000001ff137819 */ /* 0x000fe20000011605 */
[----:B------:R-:W-:-:S03]  /*0c80*/  IMAD.MOV.U32 R5, RZ, RZ, RZ ;  /* 0x000000ffff057224 */ /* 0x000fc600078e00ff */
[----:B------:R-:W-:-:S05]  /*0c90*/  IADD3 R2, P0, PT, R3, R2, RZ ;  /* 0x0000000203027210 */ /* 0x000fca0007f1e0ff */
[----:B------:R-:W-:Y:S01]  /*0ca0*/  IMAD.X R7, RZ, RZ, RZ, P0 ;  /* 0x000000ffff077224 */ /* 0x000fe200000e06ff */
[----:B-1----:R-:W-:-:S04]  /*0cb0*/  LEA R3, P0, R2, UR4, 0x2 ;  /* 0x0000000402037c11 */ /* 0x002fc8000f8010ff */
[----:B------:R-:W-:Y:S02]  /*0cc0*/  LEA.HI.X R7, R2, UR5, R7, 0x2, P0 ;  /* 0x0000000502077c11 */ /* 0x000fe400080f1407 */
[----:B0-----:R-:W-:Y:S02]  /*0cd0*/  LOP3.LUT R4, R0, 0x3, RZ, 0xc0, !PT ;  /* 0x0000000300047812 */ /* 0x001fe400078ec0ff */
[----:B------:R-:W-:-:S05]  /*0ce0*/  SHF.R.U32.HI R17, RZ, 0x2, R0 ;  /* 0x00000002ff117819 */ /* 0x000fca0000011600 */
[----:B------:R-:W-:-:S03]  /*0cf0*/  IMAD.WIDE.U32 R4, R17, R19, R4 ;  /* 0x0000001311047225 */ /* 0x000fc600078e0004 */
[----:B------:R-:W-:-:S04]  /*0d00*/  LEA R2, P0, R4, R3, 0x3 ;  /* 0x0000000304027211 */ /* 0x000fc800078018ff */
[----:B------:R-:W-:-:S03]  /*0d10*/  LEA.HI.X R3, R4, R7, R5, 0x3, P0 ;  /* 0x0000000704037211 */ /* 0x000fc600000f1c05 */
[----:B------:R-:W-:Y:S02]  /*0d20*/  IMAD.WIDE.U32 R4, R19, 0x40, R2 ;  /* 0x0000004013047825 */ /* 0x000fe400078e0002 */
[----:B------:R-:W-:Y:S04]  /*0d30*/  STG.E.64 desc[UR6][R2.64], R8 ;  /* 0x0000000802007986 */ /* 0x000fe8000c101b06 */
[----:B------:R-:W-:Y:S04]  /*0d40*/  STG.E.64 desc[UR6][R4.64], R10 ;  /* 0x0000000a04007986 */ /* 0x000fe8000c101b06 */
[----:B------:R-:W-:Y:S04]  /*0d50*/  STG.E.64 desc[UR6][R2.64+0x20], R12 ;  /* 0x0000200c02007986 */ /* 0x000fe8000c101b06 */
[----:B------:R-:W-:Y:S01]  /*0d60*/  STG.E.64 desc[UR6][R4.64+0x20], R14 ;  /* 0x0000200e04007986 */ /* 0x000fe2000c101b06 */
[----:B------:R-:W-:Y:S05]  /*0d70*/  EXIT ;  /* 0x000000000000794d */ /* 0x000fea0003800000 */
.L_x_85:
        /* <DEDUP_REMOVED lines=16> */
.L_x_90:


//--------------------- .nv.shared.reserved.0     --------------------------
	.section	.nv.shared.reserved.0,"aw",@nobits
	.weak		__nv_reservedSMEM_offset_0_alias
	.size		__nv_reservedSMEM_offset_0_alias, 0, 64
	.other		__nv_reservedSMEM_offset_0_alias,@"STO_CUDA_RESERVED_SHARED STV_DEFAULT"
__nv_reservedSMEM_offset_0_alias:
	.zero		0
	.zero		64


//--------------------- .nv.global                --------------------------
	.section	.nv.global,"aw",@nobits
.nv.global:
	.type		_ZN34_INTERNAL_a80a49ac_4_k_cu_abf5f3976thrust24THRUST_300001_SM_1000_NS3seqE,@object
	.size		_ZN34_INTERNAL_a80a49ac_4_k_cu_abf5f3976thrust24THRUST_300001_SM_1000_NS3seqE,(_ZN34_INTERNAL_a80a49ac_4_k_cu_abf5f3974cuda3std3__48in_placeE - _ZN34_INTERNAL_a80a49ac_4_k_cu_abf5f3976thrust24THRUST_300001_SM_1000_NS3seqE)
_ZN34_INTERNAL_a80a49ac_4_k_cu_abf5f3976thrust24THRUST_300001_SM_1000_NS3seqE:
	.zero		1
	.type		_ZN34_INTERNAL_a80a49ac_4_k_cu_abf5f3974cuda3std3__48in_placeE,@object
	.size		_ZN34_INTERNAL_a80a49ac_4_k_cu_abf5f3974cuda3std3__48in_placeE,(_ZN34_INTERNAL_a80a49ac_4_k_cu_abf5f3974cuda3std6ranges3__45__cpo4sizeE - _ZN34_INTERNAL_a80a49ac_4_k_cu_abf5f3974cuda3std3__48in_placeE)
_ZN34_INTERNAL_a80a49ac_4_k_cu_abf5f3974cuda3std3__48in_placeE:
	.zero		1
	.type		_ZN34_INTERNAL_a80a49ac_4_k_cu_abf5f3974cuda3std6ranges3__45__cpo4sizeE,@object
	.size		_ZN34_INTERNAL_a80a49ac_4_k_cu_abf5f3974cuda3std6ranges3__45__cpo4sizeE,(_ZN34_INTERNAL_a80a49ac_4_k_cu_abf5f3976thrust24THRUST_300001_SM_1000_NS12placeholders2_3E - _ZN34_INTERNAL_a80a49ac_4_k_cu_abf5f3974cuda3std6ranges3__45__cpo4sizeE)
_ZN34_INTERNAL_a80a49ac_4_k_cu_abf5f3974cuda3std6ranges3__45__cpo4sizeE:
	.zero		1
	.type		_ZN34_INTERNAL_a80a49ac_4_k_cu_abf5f3976thrust24THRUST_300001_SM_1000_NS12placeholders2_3E,@object
	.size		_ZN34_INTERNAL_a80a49ac_4_k_cu_abf5f3976thrust24THRUST_300001_SM_1000_NS12placeholders2_3E,(_ZN34_INTERNAL_a80a49ac_4_k_cu_abf5f3974cuda3std3__45__cpo6cbeginE - _ZN34_INTERNAL_a80a49ac_4_k_cu_abf5f3976thrust24THRUST_300001_SM_1000_NS12placeholders2_3E)
_ZN34_INTERNAL_a80a49ac_4_k_cu_abf5f3976thrust24THRUST_300001_SM_1000_NS12placeholders2_3E:
	.zero		1
	.type		_ZN34_INTERNAL_a80a49ac_4_k_cu_abf5f3974cuda3std3__45__cpo6cbeginE,@object
	.size		_ZN34_INTERNAL_a80a49ac_4_k_cu_abf5f3974cuda3std3__45__cpo6cbeginE,(_ZN34_INTERNAL_a80a49ac_4_k_cu_abf5f3974cuda3std6ranges3__45__cpo6cbeginE - _ZN34_INTERNAL_a80a49ac_4_k_cu_abf5f3974cuda3std3__45__cpo6cbeginE)
_ZN34_INTERNAL_a80a49ac_4_k_cu_abf5f3974cuda3std3__45__cpo6cbeginE:
	.zero		1
	.type		_ZN34_INTERNAL_a80a49ac_4_k_cu_abf5f3974cuda3std6ranges3__45__cpo6cbeginE,@object
	.size		_ZN34_INTERNAL_a80a49ac_4_k_cu_abf5f3974cuda3std6ranges3__45__cpo6cbeginE,(_ZN34_INTERNAL_a80a49ac_4_k_cu_abf5f3976thrust24THRUST_300001_SM_1000_NS12placeholders2_7E - _ZN34_INTERNAL_a80a49ac_4_k_cu_abf5f3974cuda3std6ranges3__45__cpo6cbeginE)
_ZN34_INTERNAL_a80a49ac_4_k_cu_abf5f3974cuda3std6ranges3__45__cpo6cbeginE:
	.zero		1
	.type		_ZN34_INTERNAL_a80a49ac_4_k_cu_abf5f3976thrust24THRUST_300001_SM_1000_NS12placeholders2_7E,@object
	.size		_ZN34_INTERNAL_a80a49ac_4_k_cu_abf5f3976thrust24THRUST_300001_SM_1000_NS12placeholders2_7E,(_ZN34_INTERNAL_a80a49ac_4_k_cu_abf5f3974cuda3std3__45__cpo7crbeginE - _ZN34_INTERNAL_a80a49ac_4_k_cu_abf5f3976thrust24THRUST_300001_SM_1000_NS12placeholders2_7E)
_ZN34_INTERNAL_a80a49ac_4_k_cu_abf5f3976thrust24THRUST_300001_SM_1000_NS12placeholders2_7E:
	.zero		1
	.type		_ZN34_INTERNAL_a80a49ac_4_k_cu_abf5f3974cuda3std3__45__cpo7crbeginE,@object
	.size		_ZN34_INTERNAL_a80a49ac_4_k_cu_abf5f3974cuda3std3__45__cpo7crbeginE,(_ZN34_INTERNAL_a80a49ac_4_k_cu_abf5f3974cuda3std6ranges3__45__cpo4nextE - _ZN34_INTERNAL_a80a49ac_4_k_cu_abf5f3974cuda3std3__45__cpo7crbeginE)
_ZN34_INTERNAL_a80a49ac_4_k_cu_abf5f3974cuda3std3__45__cpo7crbeginE:
	.zero		1
	.type		_ZN34_INTERNAL_a80a49ac_4_k_cu_abf5f3974cuda3std6ranges3__45__cpo4nextE,@object
	.size		_ZN34_INTERNAL_a80a49ac_4_k_cu_abf5f3974cuda3std6ranges3__45__cpo4nextE,(_ZN34_INTERNAL_a80a49ac_4_k_cu_abf5f3974cuda3std6ranges3__45__cpo4swapE - _ZN34_INTERNAL_a80a49ac_4_k_cu_abf5f3974cuda3std6ranges3__45__cpo4nextE)
_ZN34_INTERNAL_a80a49ac_4_k_cu_abf5f3974cuda3std6ranges3__45__cpo4nextE:
	.zero		1
	.type		_ZN34_INTERNAL_a80a49ac_4_k_cu_abf5f3974cuda3std6ranges3__45__cpo4swapE,@object
	.size		_ZN34_INTERNAL_a80a49ac_4_k_cu_abf5f3974cuda3std6ranges3__45__cpo4swapE,(_ZN34_INTERNAL_a80a49ac_4_k_cu_abf5f3976thrust24THRUST_300001_SM_1000_NS8cuda_cub10par_nosyncE - _ZN34_INTERNAL_a80a49ac_4_k_cu_abf5f3974cuda3std6ranges3__45__cpo4swapE)
_ZN34_INTERNAL_a80a49ac_4_k_cu_abf5f3974cuda3std6ranges3__45__cpo4swapE:
	.zero		1
	.type		_ZN34_INTERNAL_a80a49ac_4_k_cu_abf5f3976thrust24THRUST_300001_SM_1000_NS8cuda_cub10par_nosyncE,@object
	.size		_ZN34_INTERNAL_a80a49ac_4_k_cu_abf5f3976thrust24THRUST_300001_SM_1000_NS8cuda_cub10par_nosyncE,(_ZN34_INTERNAL_a80a49ac_4_k_cu_abf5f3976thrust24THRUST_300001_SM_1000_NS12placeholders2_9E - _ZN34_INTERNAL_a80a49ac_4_k_cu_abf5f3976thrust24THRUST_300001_SM_1000_NS8cuda_cub10par_nosyncE)
_ZN34_INTERNAL_a80a49ac_4_k_cu_abf5f3976thrust24THRUST_300001_SM_1000_NS8cuda_cub10par_nosyncE:
	.zero		1
	.type		_ZN34_INTERNAL_a80a49ac_4_k_cu_abf5f3976thrust24THRUST_300001_SM_1000_NS12placeholders2_9E,@object
	.size		_ZN34_INTERNAL_a80a49ac_4_k_cu_abf5f3976thrust24THRUST_300001_SM_1000_NS12placeholders2_9E,(_ZN34_INTERNAL_a80a49ac_4_k_cu_abf5f3974cuda3std3__436_GLOBAL__N__a80a49ac_4_k_cu_abf5f3976ignoreE - _ZN34_INTERNAL_a80a49ac_4_k_cu_abf5f3976thrust24THRUST_300001_SM_1000_NS12placeholders2_9E)
_ZN34_INTERNAL_a80a49ac_4_k_cu_abf5f3976thrust24THRUST_300001_SM_1000_NS12placeholders2_9E:
	.zero		1
	.type		_ZN34_INTERNAL_a80a49ac_4_k_cu_abf5f3974cuda3std3__436_GLOBAL__N__a80a49ac_4_k_cu_abf5f3976ignoreE,@object
	.size		_ZN34_INTERNAL_a80a49ac_4_k_cu_abf5f3974cuda3std3__436_GLOBAL__N__a80a49ac_4_k_cu_abf5f3976ignoreE,(_ZN34_INTERNAL_a80a49ac_4_k_cu_abf5f3974cuda3std6ranges3__45__cpo4dataE - _ZN34_INTERNAL_a80a49ac_4_k_cu_abf5f3974cuda3std3__436_GLOBAL__N__a80a49ac_4_k_cu_abf5f3976ignoreE)
_ZN34_INTERNAL_a80a49ac_4_k_cu_abf5f3974cuda3std3__436_GLOBAL__N__a80a49ac_4_k_cu_abf5f3976ignoreE:
	.zero		1
	.type		_ZN34_INTERNAL_a80a49ac_4_k_cu_abf5f3974cuda3std6ranges3__45__cpo4dataE,@object
	.size		_ZN34_INTERNAL_a80a49ac_4_k_cu_abf5f3974cuda3std6ranges3__45__cpo4dataE,(_ZN34_INTERNAL_a80a49ac_4_k_cu_abf5f3976thrust24THRUST_300001_SM_1000_NS12placeholders2_1E - _ZN34_INTERNAL_a80a49ac_4_k_cu_abf5f3974cuda3std6ranges3__45__cpo4dataE)
_ZN34_INTERNAL_a80a49ac_4_k_cu_abf5f3974cuda3std6ranges3__45__cpo4dataE:
	.zero		1
	.type		_ZN34_INTERNAL_a80a49ac_4_k_cu_abf5f3976thrust24THRUST_300001_SM_1000_NS12placeholders2_1E,@object
	.size		_ZN34_INTERNAL_a80a49ac_4_k_cu_abf5f3976thrust24THRUST_300001_SM_1000_NS12placeholders2_1E,(_ZN34_INTERNAL_a80a49ac_4_k_cu_abf5f3974cuda3std3__45__cpo5beginE - _ZN34_INTERNAL_a80a49ac_4_k_cu_abf5f3976thrust24THRUST_300001_SM_1000_NS12placeholders2_1E)
_ZN34_INTERNAL_a80a49ac_4_k_cu_abf5f3976thrust24THRUST_300001_SM_1000_NS12placeholders2_1E:
	.zero		1
	.type		_ZN34_INTERNAL_a80a49ac_4_k_cu_abf5f3974cuda3std3__45__cpo5beginE,@object
	.size		_ZN34_INTERNAL_a80a49ac_4_k_cu_abf5f3974cuda3std3__45__cpo5beginE,(_ZN34_INTERNAL_a80a49ac_4_k_cu_abf5f3974cuda3std6ranges3__45__cpo5beginE - _ZN34_INTERNAL_a80a49ac_4_k_cu_abf5f3974cuda3std3__45__cpo5beginE)
_ZN34_INTERNAL_a80a49ac_4_k_cu_abf5f3974cuda3std3__45__cpo5beginE:
	.zero		1
	.type		_ZN34_INTERNAL_a80a49ac_4_k_cu_abf5f3974cuda3std6ranges3__45__cpo5beginE,@object
	.size		_ZN34_INTERNAL_a80a49ac_4_k_cu_abf5f3974cuda3std6ranges3__45__cpo5beginE,(_ZN34_INTERNAL_a80a49ac_4_k_cu_abf5f3976thrust24THRUST_300001_SM_1000_NS12placeholders2_5E - _ZN34_INTERNAL_a80a49ac_4_k_cu_abf5f3974cuda3std6ranges3__45__cpo5beginE)
_ZN34_INTERNAL_a80a49ac_4_k_cu_abf5f3974cuda3std6ranges3__45__cpo5beginE:
	.zero		1
	.type		_ZN34_INTERNAL_a80a49ac_4_k_cu_abf5f3976thrust24THRUST_300001_SM_1000_NS12placeholders2_5E,@object
	.size		_ZN34_INTERNAL_a80a49ac_4_k_cu_abf5f3976thrust24THRUST_300001_SM_1000_NS12placeholders2_5E,(_ZN34_INTERNAL_a80a49ac_4_k_cu_abf5f3974cuda3std3__45__cpo6rbeginE - _ZN34_INTERNAL_a80a49ac_4_k_cu_abf5f3976thrust24THRUST_300001_SM_1000_NS12placeholders2_5E)
_ZN34_INTERNAL_a80a49ac_4_k_cu_abf5f3976thrust24THRUST_300001_SM_1000_NS12placeholders2_5E:
	.zero		1
	.type		_ZN34_INTERNAL_a80a49ac_4_k_cu_abf5f3974cuda3std3__45__cpo6rbeginE,@object
	.size		_ZN34_INTERNAL_a80a49ac_4_k_cu_abf5f3974cuda3std3__45__cpo6rbeginE,(_ZN34_INTERNAL_a80a49ac_4_k_cu_abf5f3974cuda3std6ranges3__45__cpo7advanceE - _ZN34_INTERNAL_a80a49ac_4_k_cu_abf5f3974cuda3std3__45__cpo6rbeginE)
_ZN34_INTERNAL_a80a49ac_4_k_cu_abf5f3974cuda3std3__45__cpo6rbeginE:
	.zero		1
	.type		_ZN34_INTERNAL_a80a49ac_4_k_cu_abf5f3974cuda3std6ranges3__45__cpo7advanceE,@object
	.size		_ZN34_INTERNAL_a80a49ac_4_k_cu_abf5f3974cuda3std6ranges3__45__cpo7advanceE,(_ZN34_INTERNAL_a80a49ac_4_k_cu_abf5f3974cuda3std3__47nulloptE - _ZN34_INTERNAL_a80a49ac_4_k_cu_abf5f3974cuda3std6ranges3__45__cpo7advanceE)
_ZN34_INTERNAL_a80a49ac_4_k_cu_abf5f3974cuda3std6ranges3__45__cpo7advanceE:
	.zero		1
	.type		_ZN34_INTERNAL_a80a49ac_4_k_cu_abf5f3974cuda3std3__47nulloptE,@object
	.size		_ZN34_INTERNAL_a80a49ac_4_k_cu_abf5f3974cuda3std3__47nulloptE,(_ZN34_INTERNAL_a80a49ac_4_k_cu_abf5f3974cuda3std6ranges3__45__cpo8distanceE - _ZN34_INTERNAL_a80a49ac_4_k_cu_abf5f3974cuda3std3__47nulloptE)
_ZN34_INTERNAL_a80a49ac_4_k_cu_abf5f3974cuda3std3__47nulloptE:
	.zero		1
	.type		_ZN34_INTERNAL_a80a49ac_4_k_cu_abf5f3974cuda3std6ranges3__45__cpo8distanceE,@object
	.size		_ZN34_INTERNAL_a80a49ac_4_k_cu_abf5f3974cuda3std6ranges3__45__cpo8distanceE,(_ZN34_INTERNAL_a80a49ac_4_k_cu_abf5f3976thrust24THRUST_300001_SM_1000_NS12placeholders3_10E - _ZN34_INTERNAL_a80a49ac_4_k_cu_abf5f3974cuda3std6ranges3__45__cpo8distanceE)
_ZN34_INTERNAL_a80a49ac_4_k_cu_abf5f3974cuda3std6ranges3__45__cpo8distanceE:
	.zero		1
	.type		_ZN34_INTERNAL_a80a49ac_4_k_cu_abf5f3976thrust24THRUST_300001_SM_1000_NS12placeholders3_10E,@object
	.size		_ZN34_INTERNAL_a80a49ac_4_k_cu_abf5f3976thrust24THRUST_300001_SM_1000_NS12placeholders3_10E,(_ZN34_INTERNAL_a80a49ac_4_k_cu_abf5f3974cuda3std3__419piecewise_constructE - _ZN34_INTERNAL_a80a49ac_4_k_cu_abf5f3976thrust24THRUST_300001_SM_1000_NS12placeholders3_10E)
_ZN34_INTERNAL_a80a49ac_4_k_cu_abf5f3976thrust24THRUST_300001_SM_1000_NS12placeholders3_10E:
	.zero		1
	.type		_ZN34_INTERNAL_a80a49ac_4_k_cu_abf5f3974cuda3std3__419piecewise_constructE,@object
	.size		_ZN34_INTERNAL_a80a49ac_4_k_cu_abf5f3974cuda3std3__419piecewise_constructE,(_ZN34_INTERNAL_a80a49ac_4_k_cu_abf5f3974cuda3std6ranges3__45__cpo5cdataE - _ZN34_INTERNAL_a80a49ac_4_k_cu_abf5f3974cuda3std3__419piecewise_constructE)
_ZN34_INTERNAL_a80a49ac_4_k_cu_abf5f3974cuda3std3__419piecewise_constructE:
	.zero		1
	.type		_ZN34_INTERNAL_a80a49ac_4_k_cu_abf5f3974cuda3std6ranges3__45__cpo5cdataE,@object
	.size		_ZN34_INTERNAL_a80a49ac_4_k_cu_abf5f3974cuda3std6ranges3__45__cpo5cdataE,(_ZN34_INTERNAL_a80a49ac_4_k_cu_abf5f3976thrust24THRUST_300001_SM_1000_NS12placeholders2_2E - _ZN34_INTERNAL_a80a49ac_4_k_cu_abf5f3974cuda3std6ranges3__45__cpo5cdataE)
_ZN34_INTERNAL_a80a49ac_4_k_cu_abf5f3974cuda3std6ranges3__45__cpo5cdataE:
	.zero		1
	.type		_ZN34_INTERNAL_a80a49ac_4_k_cu_abf5f3976thrust24THRUST_300001_SM_1000_NS12placeholders2_2E,@object
	.size		_ZN34_INTERNAL_a80a49ac_4_k_cu_abf5f3976thrust24THRUST_300001_SM_1000_NS12placeholders2_2E,(_ZN34_INTERNAL_a80a49ac_4_k_cu_abf5f3974cuda3std3__45__cpo3endE - _ZN34_INTERNAL_a80a49ac_4_k_cu_abf5f3976thrust24THRUST_300001_SM_1000_NS12placeholders2_2E)
_ZN34_INTERNAL_a80a49ac_4_k_cu_abf5f3976thrust24THRUST_300001_SM_1000_NS12placeholders2_2E:
	.zero		1
	.type		_ZN34_INTERNAL_a80a49ac_4_k_cu_abf5f3974cuda3std3__45__cpo3endE,@object
	.size		_ZN34_INTERNAL_a80a49ac_4_k_cu_abf5f3974cuda3std3__45__cpo3endE,(_ZN34_INTERNAL_a80a49ac_4_k_cu_abf5f3974cuda3std6ranges3__45__cpo3endE - _ZN34_INTERNAL_a80a49ac_4_k_cu_abf5f3974cuda3std3__45__cpo3endE)
_ZN34_INTERNAL_a80a49ac_4_k_cu_abf5f3974cuda3std3__45__cpo3endE:
	.zero		1
	.type		_ZN34_INTERNAL_a80a49ac_4_k_cu_abf5f3974cuda3std6ranges3__45__cpo3endE,@object
	.size		_ZN34_INTERNAL_a80a49ac_4_k_cu_abf5f3974cuda3std6ranges3__45__cpo3endE,(_ZN34_INTERNAL_a80a49ac_4_k_cu_abf5f3976thrust24THRUST_300001_SM_1000_NS12placeholders2_6E - _ZN34_INTERNAL_a80a49ac_4_k_cu_abf5f3974cuda3std6ranges3__45__cpo3endE)
_ZN34_INTERNAL_a80a49ac_4_k_cu_abf5f3974cuda3std6ranges3__45__cpo3endE:
	.zero		1
	.type		_ZN34_INTERNAL_a80a49ac_4_k_cu_abf5f3976thrust24THRUST_300001_SM_1000_NS12placeholders2_6E,@object
	.size		_ZN34_INTERNAL_a80a49ac_4_k_cu_abf5f3976thrust24THRUST_300001_SM_1000_NS12placeholders2_6E,(_ZN34_INTERNAL_a80a49ac_4_k_cu_abf5f3974cuda3std3__45__cpo4rendE - _ZN34_INTERNAL_a80a49ac_4_k_cu_abf5f3976thrust24THRUST_300001_SM_1000_NS12placeholders2_6E)
_ZN34_INTERNAL_a80a49ac_4_k_cu_abf5f3976thrust24THRUST_300001_SM_1000_NS12placeholders2_6E:
	.zero		1
	.type		_ZN34_INTERNAL_a80a49ac_4_k_cu_abf5f3974cuda3std3__45__cpo4rendE,@object
	.size		_ZN34_INTERNAL_a80a49ac_4_k_cu_abf5f3974cuda3std3__45__cpo4rendE,(_ZN34_INTERNAL_a80a49ac_4_k_cu_abf5f3974cuda3std6ranges3__45__cpo9iter_swapE - _ZN34_INTERNAL_a80a49ac_4_k_cu_abf5f3974cuda3std3__45__cpo4rendE)
_ZN34_INTERNAL_a80a49ac_4_k_cu_abf5f3974cuda3std3__45__cpo4rendE:
	.zero		1
	.type		_ZN34_INTERNAL_a80a49ac_4_k_cu_abf5f3974cuda3std6ranges3__45__cpo9iter_swapE,@object
	.size		_ZN34_INTERNAL_a80a49ac_4_k_cu_abf5f3974cuda3std6ranges3__45__cpo9iter_swapE,(_ZN34_INTERNAL_a80a49ac_4_k_cu_abf5f3974cuda3std3__48unexpectE - _ZN34_INTERNAL_a80a49ac_4_k_cu_abf5f3974cuda3std6ranges3__45__cpo9iter_swapE)
_ZN34_INTERNAL_a80a49ac_4_k_cu_abf5f3974cuda3std6ranges3__45__cpo9iter_swapE:
	.zero		1
	.type		_ZN34_INTERNAL_a80a49ac_4_k_cu_abf5f3974cuda3std3__48unexpectE,@object
	.size		_ZN34_INTERNAL_a80a49ac_4_k_cu_abf5f3974cuda3std3__48unexpectE,(_ZN34_INTERNAL_a80a49ac_4_k_cu_abf5f3976thrust24THRUST_300001_SM_1000_NS8cuda_cub3parE - _ZN34_INTERNAL_a80a49ac_4_k_cu_abf5f3974cuda3std3__48unexpectE)
_ZN34_INTERNAL_a80a49ac_4_k_cu_abf5f3974cuda3std3__48unexpectE:
	.zero		1
	.type		_ZN34_INTERNAL_a80a49ac_4_k_cu_abf5f3976thrust24THRUST_300001_SM_1000_NS8cuda_cub3parE,@object
	.size		_ZN34_INTERNAL_a80a49ac_4_k_cu_abf5f3976thrust24THRUST_300001_SM_1000_NS8cuda_cub3parE,(_ZN34_INTERNAL_a80a49ac_4_k_cu_abf5f3976thrust24THRUST_300001_SM_1000_NS12placeholders2_4E - _ZN34_INTERNAL_a80a49ac_4_k_cu_abf5f3976thrust24THRUST_300001_SM_1000_NS8cuda_cub3parE)
_ZN34_INTERNAL_a80a49ac_4_k_cu_abf5f3976thrust24THRUST_300001_SM_1000_NS8cuda_cub3parE:
	.zero		1
	.type		_ZN34_INTERNAL_a80a49ac_4_k_cu_abf5f3976thrust24THRUST_300001_SM_1000_NS12placeholders2_4E,@object
	.size		_ZN34_INTERNAL_a80a49ac_4_k_cu_abf5f3976thrust24THRUST_300001_SM_1000_NS12placeholders2_4E,(_ZN34_INTERNAL_a80a49ac_4_k_cu_abf5f3974cuda3std3__45__cpo4cendE - _ZN34_INTERNAL_a80a49ac_4_k_cu_abf5f3976thrust24THRUST_300001_SM_1000_NS12placeholders2_4E)
_ZN34_INTERNAL_a80a49ac_4_k_cu_abf5f3976thrust24THRUST_300001_SM_1000_NS12placeholders2_4E:
	.zero		1
	.type		_ZN34_INTERNAL_a80a49ac_4_k_cu_abf5f3974cuda3std3__45__cpo4cendE,@object
	.size		_ZN34_INTERNAL_a80a49ac_4_k_cu_abf5f3974cuda3std3__45__cpo4cendE,(_ZN34_INTERNAL_a80a49ac_4_k_cu_abf5f3974cuda3std6ranges3__45__cpo4cendE - _ZN34_INTERNAL_a80a49ac_4_k_cu_abf5f3974cuda3std3__45__cpo4cendE)
_ZN34_INTERNAL_a80a49ac_4_k_cu_abf5f3974cuda3std3__45__cpo4cendE:
	.zero		1
	.type		_ZN34_INTERNAL_a80a49ac_4_k_cu_abf5f3974cuda3std6ranges3__45__cpo4cendE,@object
	.size		_ZN34_INTERNAL_a80a49ac_4_k_cu_abf5f3974cuda3std6ranges3__45__cpo4cendE,(_ZN34_INTERNAL_a80a49ac_4_k_cu_abf5f3974cuda3std3__420unreachable_sentinelE - _ZN34_INTERNAL_a80a49ac_4_k_cu_abf5f3974cuda3std6ranges3__45__cpo4cendE)
_ZN34_INTERNAL_a80a49ac_4_k_cu_abf5f3974cuda3std6ranges3__45__cpo4cendE:
	.zero		1
	.type		_ZN34_INTERNAL_a80a49ac_4_k_cu_abf5f3974cuda3std3__420unreachable_sentinelE,@object
	.size		_ZN34_INTERNAL_a80a49ac_4_k_cu_abf5f3974cuda3std3__420unreachable_sentinelE,(_ZN34_INTERNAL_a80a49ac_4_k_cu_abf5f3974cuda3std6ranges3__45__cpo5ssizeE - _ZN34_INTERNAL_a80a49ac_4_k_cu_abf5f3974cuda3std3__420unreachable_sentinelE)
_ZN34_INTERNAL_a80a49ac_4_k_cu_abf5f3974cuda3std3__420unreachable_sentinelE:
	.zero		1
	.type		_ZN34_INTERNAL_a80a49ac_4_k_cu_abf5f3974cuda3std6ranges3__45__cpo5ssizeE,@object
	.size		_ZN34_INTERNAL_a80a49ac_4_k_cu_abf5f3974cuda3std6ranges3__45__cpo5ssizeE,(_ZN34_INTERNAL_a80a49ac_4_k_cu_abf5f3976thrust24THRUST_300001_SM_1000_NS12placeholders2_8E - _ZN34_INTERNAL_a80a49ac_4_k_cu_abf5f3974cuda3std6ranges3__45__cpo5ssizeE)
_ZN34_INTERNAL_a80a49ac_4_k_cu_abf5f3974cuda3std6ranges3__45__cpo5ssizeE:
	.zero		1
	.type		_ZN34_INTERNAL_a80a49ac_4_k_cu_abf5f3976thrust24THRUST_300001_SM_1000_NS12placeholders2_8E,@object
	.size		_ZN34_INTERNAL_a80a49ac_4_k_cu_abf5f3976thrust24THRUST_300001_SM_1000_NS12placeholders2_8E,(_ZN34_INTERNAL_a80a49ac_4_k_cu_abf5f3974cuda3std3__45__cpo5crendE - _ZN34_INTERNAL_a80a49ac_4_k_cu_abf5f3976thrust24THRUST_300001_SM_1000_NS12placeholders2_8E)
_ZN34_INTERNAL_a80a49ac_4_k_cu_abf5f3976thrust24THRUST_300001_SM_1000_NS12placeholders2_8E:
	.zero		1
	.type		_ZN34_INTERNAL_a80a49ac_4_k_cu_abf5f3974cuda3std3__45__cpo5crendE,@object
	.size		_ZN34_INTERNAL_a80a49ac_4_k_cu_abf5f3974cuda3std3__45__cpo5crendE,(_ZN34_INTERNAL_a80a49ac_4_k_cu_abf5f3974cuda3std6ranges3__45__cpo4prevE - _ZN34_INTERNAL_a80a49ac_4_k_cu_abf5f3974cuda3std3__45__cpo5crendE)
_ZN34_INTERNAL_a80a49ac_4_k_cu_abf5f3974cuda3std3__45__cpo5crendE:
	.zero		1
	.type		_ZN34_INTERNAL_a80a49ac_4_k_cu_abf5f3974cuda3std6ranges3__45__cpo4prevE,@object
	.size		_ZN34_INTERNAL_a80a49ac_4_k_cu_abf5f3974cuda3std6ranges3__45__cpo4prevE,(_ZN34_INTERNAL_a80a49ac_4_k_cu_abf5f3974cuda3std6ranges3__45__cpo9iter_moveE - _ZN34_INTERNAL_a80a49ac_4_k_cu_abf5f3974cuda3std6ranges3__45__cpo4prevE)
_ZN34_INTERNAL_a80a49ac_4_k_cu_abf5f3974cuda3std6ranges3__45__cpo4prevE:
	.zero		1
	.type		_ZN34_INTERNAL_a80a49ac_4_k_cu_abf5f3974cuda3std6ranges3__45__cpo9iter_moveE,@object
	.size		_ZN34_INTERNAL_a80a49ac_4_k_cu_abf5f3974cuda3std6ranges3__45__cpo9iter_moveE,(_ZN34_INTERNAL_a80a49ac_4_k_cu_abf5f3976thrust24THRUST_300001_SM_1000_NS6system6detail10sequential3seqE - _ZN34_INTERNAL_a80a49ac_4_k_cu_abf5f3974cuda3std6ranges3__45__cpo9iter_moveE)
_ZN34_INTERNAL_a80a49ac_4_k_cu_abf5f3974cuda3std6ranges3__45__cpo9iter_moveE:
	.zero		1
	.type		_ZN34_INTERNAL_a80a49ac_4_k_cu_abf5f3976thrust24THRUST_300001_SM_1000_NS6system6detail10sequential3seqE,@object
	.size		_ZN34_INTERNAL_a80a49ac_4_k_cu_abf5f3976thrust24THRUST_300001_SM_1000_NS6system6detail10sequential3seqE,(.L_31 - _ZN34_INTERNAL_a80a49ac_4_k_cu_abf5f3976thrust24THRUST_300001_SM_1000_NS6system6detail10sequential3seqE)
_ZN34_INTERNAL_a80a49ac_4_k_cu_abf5f3976thrust24THRUST_300001_SM_1000_NS6system6detail10sequential3seqE:
	.zero		1
.L_31:


//--------------------- .nv.constant0._ZN3cub18CUB_300001_SM_10006detail9transform16transform_kernelINS2_10policy_hubILb1EN4cuda3std3__45tupleIJN6thrust24THRUST_300001_SM_1000_NS7pointerIfNSA_8cuda_cub3tagENSA_11use_defaultESE_EEEEEE10policy1000ElNS7_10__identityENSA_10device_ptrI6__halfEEJPfEEEvT0_iT1_T2_DpNS2_10kernel_argIT3_EE --------------------------
	.section	.nv.constant0._ZN3cub18CUB_300001_SM_10006detail9transform16transform_kernelINS2_10policy_hubILb1EN4cuda3std3__45tupleIJN6thrust24THRUST_300001_SM_1000_NS7pointerIfNSA_8cuda_cub3tagENSA_11use_defaultESE_EEEEEE10policy1000ElNS7_10__identityENSA_10device_ptrI6__halfEEJPfEEEvT0_iT1_T2_DpNS2_10kernel_argIT3_EE,"a",@progbits
	.sectionflags	@""
	.align	4
.nv.constant0._ZN3cub18CUB_300001_SM_10006detail9transform16transform_kernelINS2_10policy_hubILb1EN4cuda3std3__45tupleIJN6thrust24THRUST_300001_SM_1000_NS7pointerIfNSA_8cuda_cub3tagENSA_11use_defaultESE_EEEEEE10policy1000ElNS7_10__identityENSA_10device_ptrI6__halfEEJPfEEEvT0_iT1_T2_DpNS2_10kernel_argIT3_EE:
	.zero		936


//--------------------- .nv.constant0._ZN3cub18CUB_300001_SM_10006detail9transform16transform_kernelINS2_10policy_hubILb1EN4cuda3std3__45tupleIJN6thrust24THRUST_300001_SM_1000_NS7pointerIfNSA_8cuda_cub3tagENSA_11use_defaultESE_EEEEEE10policy1000EiNS7_10__identityENSA_10device_ptrI6__halfEEJPfEEEvT0_iT1_T2_DpNS2_10kernel_argIT3_EE --------------------------
	.section	.nv.constant0._ZN3cub18CUB_300001_SM_10006detail9transform16transform_kernelINS2_10policy_hubILb1EN4cuda3std3__45tupleIJN6thrust24THRUST_300001_SM_1000_NS7pointerIfNSA_8cuda_cub3tagENSA_11use_defaultESE_EEEEEE10policy1000EiNS7_10__identityENSA_10device_ptrI6__halfEEJPfEEEvT0_iT1_T2_DpNS2_10kernel_argIT3_EE,"a",@progbits
	.sectionflags	@""
	.align	4
.nv.constant0._ZN3cub18CUB_300001_SM_10006detail9transform16transform_kernelINS2_10policy_hubILb1EN4cuda3std3__45tupleIJN6thrust24THRUST_300001_SM_1000_NS7pointerIfNSA_8cuda_cub3tagENSA_11use_defaultESE_EEEEEE10policy1000EiNS7_10__identityENSA_10device_ptrI6__halfEEJPfEEEvT0_iT1_T2_DpNS2_10kernel_argIT3_EE:
	.zero		936


//--------------------- .nv.constant0._ZN3cub18CUB_300001_SM_10006detail8for_each13static_kernelINS2_12policy_hub_t12policy_500_tEmN6thrust24THRUST_300001_SM_1000_NS8cuda_cub20__uninitialized_fill7functorINS7_10device_ptrIfEEfEEEEvT0_T1_ --------------------------
	.section	.nv.constant0._ZN3cub18CUB_300001_SM_10006detail8for_each13static_kernelINS2_12policy_hub_t12policy_500_tEmN6thrust24THRUST_300001_SM_1000_NS8cuda_cub20__uninitialized_fill7functorINS7_10device_ptrIfEEfEEEEvT0_T1_,"a",@progbits
	.sectionflags	@""
	.align	4
.nv.constant0._ZN3cub18CUB_300001_SM_10006detail8for_each13static_kernelINS2_12policy_hub_t12policy_500_tEmN6thrust24THRUST_300001_SM_1000_NS8cuda_cub20__uninitialized_fill7functorINS7_10device_ptrIfEEfEEEEvT0_T1_:
	.zero		920


//--------------------- .nv.constant0._ZN3cub18CUB_300001_SM_10006detail11EmptyKernelIvEEvv --------------------------
	.section	.nv.constant0._ZN3cub18CUB_300001_SM_10006detail11EmptyKernelIvEEvv,"a",@progbits
	.sectionflags	@""
	.align	4
.nv.constant0._ZN3cub18CUB_300001_SM_10006detail11EmptyKernelIvEEvv:
	.zero		896


//--------------------- .nv.constant0._Z12TensorCoreMMP6__halfS0_Pfiii --------------------------
	.section	.nv.constant0._Z12TensorCoreMMP6__halfS0_Pfiii,"a",@progbits
	.sectionflags	@""
	.align	4
.nv.constant0._Z12TensorCoreMMP6__halfS0_Pfiii:
	.zero		932


//--------------------- SYMBOLS --------------------------

	.type		.nv.reservedSmem.offset0,@object
	.size		.nv.reservedSmem.offset0,0x4
